	.headerflags	@"EF_CUDA_TEXMODE_UNIFIED EF_CUDA_64BIT_ADDRESS EF_CUDA_ACCELERATORS EF_CUDA_SM90 EF_CUDA_VIRTUAL_SM(EF_CUDA_SM90)"
	.elftype	@"ET_EXEC"


//--------------------- .nv.info                  --------------------------
	.section	.nv.info,"",@"SHT_CUDA_INFO"
	.align	4


	//----- nvinfo : EIATTR_REGCOUNT
	.align		4
        /*0000*/ 	.byte	0x04, 0x2f
        /*0002*/ 	.short	(.L_1 - .L_0)
	.align		4
.L_0:
        /*0004*/ 	.word	index@(triton_poi_fused_max_pool2d_with_indices_33)
        /*0008*/ 	.word	0x000000ac


	//----- nvinfo : EIATTR_MIN_STACK_SIZE
	.align		4
.L_1:
        /*000c*/ 	.byte	0x04, 0x12
        /*000e*/ 	.short	(.L_3 - .L_2)
	.align		4
.L_2:
        /*0010*/ 	.word	index@(triton_poi_fused_max_pool2d_with_indices_33)
        /*0014*/ 	.word	0x00000000


	//----- nvinfo : EIATTR_FRAME_SIZE
	.align		4
.L_3:
        /*0018*/ 	.byte	0x04, 0x11
        /*001a*/ 	.short	(.L_5 - .L_4)
	.align		4
.L_4:
        /*001c*/ 	.word	index@(triton_poi_fused_max_pool2d_with_indices_33)
        /*0020*/ 	.word	0x00000000


	//----- nvinfo : EIATTR_MIN_STACK_SIZE
	.align		4
.L_5:
        /*0024*/ 	.byte	0x04, 0x12
        /*0026*/ 	.short	(.L_7 - .L_6)
	.align		4
.L_6:
        /*0028*/ 	.word	index@(triton_poi_fused_max_pool2d_with_indices_33)
        /*002c*/ 	.word	0x00000000
.L_7:


//--------------------- .nv.info.triton_poi_fused_max_pool2d_with_indices_33 --------------------------
	.section	.nv.info.triton_poi_fused_max_pool2d_with_indices_33,"",@"SHT_CUDA_INFO"
	.sectionflags	@""
	.align	4


	//----- nvinfo : EIATTR_CUDA_API_VERSION
	.align		4
        /*0000*/ 	.byte	0x04, 0x37
        /*0002*/ 	.short	(.L_9 - .L_8)
.L_8:
        /*0004*/ 	.word	0x0000007c


	//----- nvinfo : EIATTR_KPARAM_INFO
	.align		4
.L_9:
        /*0008*/ 	.byte	0x04, 0x17
        /*000a*/ 	.short	(.L_11 - .L_10)
.L_10:
        /*000c*/ 	.word	0x00000000
        /*0010*/ 	.short	0x0004
        /*0012*/ 	.short	0x001c
        /*0014*/ 	.byte	0x00, 0xf0, 0x11, 0x00


	//----- nvinfo : EIATTR_KPARAM_INFO
	.align		4
.L_11:
        /*0018*/ 	.byte	0x04, 0x17
        /*001a*/ 	.short	(.L_13 - .L_12)
.L_12:
        /*001c*/ 	.word	0x00000000
        /*0020*/ 	.short	0x0003
        /*0022*/ 	.short	0x0018
        /*0024*/ 	.byte	0x00, 0xf0, 0x11, 0x00


	//----- nvinfo : EIATTR_KPARAM_INFO
	.align		4
.L_13:
        /*0028*/ 	.byte	0x04, 0x17
        /*002a*/ 	.short	(.L_15 - .L_14)
.L_14:
        /*002c*/ 	.word	0x00000000
        /*0030*/ 	.short	0x0002
        /*0032*/ 	.short	0x0010
        /*0034*/ 	.byte	0x00, 0xf4, 0x21, 0x00


	//----- nvinfo : EIATTR_KPARAM_INFO
	.align		4
.L_15:
        /*0038*/ 	.byte	0x04, 0x17
        /*003a*/ 	.short	(.L_17 - .L_16)
.L_16:
        /*003c*/ 	.word	0x00000000
        /*0040*/ 	.short	0x0001
        /*0042*/ 	.short	0x0008
        /*0044*/ 	.byte	0x00, 0xf4, 0x21, 0x00


	//----- nvinfo : EIATTR_KPARAM_INFO
	.align		4
.L_17:
        /*0048*/ 	.byte	0x04, 0x17
        /*004a*/ 	.short	(.L_19 - .L_18)
.L_18:
        /*004c*/ 	.word	0x00000000
        /*0050*/ 	.short	0x0000
        /*0052*/ 	.short	0x0000
        /*0054*/ 	.byte	0x00, 0xf4, 0x21, 0x00


	//----- nvinfo : EIATTR_SPARSE_MMA_MASK
	.align		4
.L_19:
        /*0058*/ 	.byte	0x03, 0x50
        /*005a*/ 	.short	0x0000


	//----- nvinfo : EIATTR_MAXREG_COUNT
	.align		4
        /*005c*/ 	.byte	0x03, 0x1b
        /*005e*/ 	.short	0x00ff


	//----- nvinfo : EIATTR_EXIT_INSTR_OFFSETS
	.align		4
        /*0060*/ 	.byte	0x04, 0x1c
        /*0062*/ 	.short	(.L_21 - .L_20)


	//   ....[0]....
.L_20:
        /*0064*/ 	.word	0x000054a0


	//   ....[1]....
        /*0068*/ 	.word	0x000054c0


	//----- nvinfo : EIATTR_REQNTID
	.align		4
.L_21:
        /*006c*/ 	.byte	0x04, 0x10
        /*006e*/ 	.short	(.L_23 - .L_22)
.L_22:
        /*0070*/ 	.word	0x00000100
        /*0074*/ 	.word	0x00000001
        /*0078*/ 	.word	0x00000001


	//----- nvinfo : EIATTR_CBANK_PARAM_SIZE
	.align		4
.L_23:
        /*007c*/ 	.byte	0x03, 0x19
        /*007e*/ 	.short	0x0020


	//----- nvinfo : EIATTR_PARAM_CBANK
	.align		4
        /*0080*/ 	.byte	0x04, 0x0a
        /*0082*/ 	.short	(.L_25 - .L_24)
	.align		4
.L_24:
        /*0084*/ 	.word	index@(.nv.constant0.triton_poi_fused_max_pool2d_with_indices_33)
        /*0088*/ 	.short	0x0210
        /*008a*/ 	.short	0x0020


	//----- nvinfo : EIATTR_SW_WAR
	.align		4
.L_25:
        /*008c*/ 	.byte	0x04, 0x36
        /*008e*/ 	.short	(.L_27 - .L_26)
.L_26:
        /*0090*/ 	.word	0x00000008
.L_27:


//--------------------- .nv.callgraph             --------------------------
	.section	.nv.callgraph,"",@"SHT_CUDA_CALLGRAPH"
	.align	4
	.sectionentsize	8
	.align		4
        /*0000*/ 	.word	0x00000000
	.align		4
        /*0004*/ 	.word	0xffffffff
	.align		4
        /*0008*/ 	.word	0x00000000
	.align		4
        /*000c*/ 	.word	0xfffffffe
	.align		4
        /*0010*/ 	.word	0x00000000
	.align		4
        /*0014*/ 	.word	0xfffffffd
	.align		4
        /*0018*/ 	.word	0x00000000
	.align		4
        /*001c*/ 	.word	0xfffffffc


//--------------------- .text.triton_poi_fused_max_pool2d_with_indices_33 --------------------------
	.section	.text.triton_poi_fused_max_pool2d_with_indices_33,"ax",@progbits
	.sectionflags	@"SHF_BARRIERS=1"
	.align	128
        .global         triton_poi_fused_max_pool2d_with_indices_33
        .type           triton_poi_fused_max_pool2d_with_indices_33,@function
        .size           triton_poi_fused_max_pool2d_with_indices_33,(.L_x_1 - triton_poi_fused_max_pool2d_with_indices_33)
        .other          triton_poi_fused_max_pool2d_with_indices_33,@"STO_CUDA_ENTRY STV_DEFAULT"
triton_poi_fused_max_pool2d_with_indices_33:
.text.triton_poi_fused_max_pool2d_with_indices_33:
[----:B------:R-:W0:Y:S02]  /*0000*/  LDC R1, c[0x0][0x28] ;  /* 0x00000a00ff017b82 */ /* 0x000e240000000800 */
[----:B------:R-:W1:Y:S01]  /*0010*/  S2R R10, SR_TID.X ;  /* 0x00000000000a7919 */ /* 0x000e620000002100 */
[----:B------:R-:W-:Y:S01]  /*0020*/  IMAD.MOV.U32 R2, RZ, RZ, RZ ;  /* 0x000000ffff027224 */ /* 0x000fe200078e00ff */
[----:B------:R-:W-:Y:S02]  /*0030*/  CS2R R20, SRZ ;  /* 0x0000000000147805 */ /* 0x000fe4000001ff00 */
[----:B------:R-:W-:Y:S01]  /*0040*/  CS2R R22, SRZ ;  /* 0x0000000000167805 */ /* 0x000fe2000001ff00 */
[----:B------:R-:W2:Y:S01]  /*0050*/  S2R R0, SR_CTAID.Y ;  /* 0x0000000000007919 */ /* 0x000ea20000002600 */
[----:B------:R-:W-:Y:S02]  /*0060*/  CS2R R32, SRZ ;  /* 0x0000000000207805 */ /* 0x000fe4000001ff00 */
[----:B------:R-:W-:Y:S01]  /*0070*/  CS2R R34, SRZ ;  /* 0x0000000000227805 */ /* 0x000fe2000001ff00 */
[----:B------:R-:W-:Y:S01]  /*0080*/  ULDC.64 UR6, c[0x0][0x208] ;  /* 0x0000820000067ab9 */ /* 0x000fe20000000a00 */
[----:B------:R-:W3:Y:S01]  /*0090*/  S2R R11, SR_CTAID.X ;  /* 0x00000000000b7919 */ /* 0x000ee20000002500 */
[----:B-1----:R-:W-:Y:S01]  /*00a0*/  SHF.R.U32.HI R3, RZ, 0x2, R10 ;  /* 0x00000002ff037819 */ /* 0x002fe2000001160a */
[----:B--2---:R-:W-:-:S03]  /*00b0*/  IMAD.SHL.U32 R0, R0, 0x40, RZ ;  /* 0x0000004000007824 */ /* 0x004fc600078e00ff */
[----:B------:R-:W-:Y:S01]  /*00c0*/  SGXT.U32 R3, R3, 0x6 ;  /* 0x000000060303781a */ /* 0x000fe20000000000 */
[----:B---3--:R-:W-:-:S03]  /*00d0*/  IMAD.SHL.U32 R11, R11, 0x40, RZ ;  /* 0x000000400b0b7824 */ /* 0x008fc600078e00ff */
[----:B------:R-:W-:-:S05]  /*00e0*/  LOP3.LUT R3, R0, R3, RZ, 0xfc, !PT ;  /* 0x0000000300037212 */ /* 0x000fca00078efcff */
[----:B------:R-:W-:-:S04]  /*00f0*/  IMAD.HI R4, R3, -0x77777777, R2 ;  /* 0x8888888903047827 */ /* 0x000fc800078e0202 */
[----:B------:R-:W-:Y:S01]  /*0100*/  IMAD.HI R2, R3, -0x6e5d4c3b, R2 ;  /* 0x91a2b3c503027827 */ /* 0x000fe200078e0202 */
[----:B------:R-:W-:-:S04]  /*0110*/  SHF.R.U32.HI R5, RZ, 0x1f, R4 ;  /* 0x0000001fff057819 */ /* 0x000fc80000011604 */
[----:B------:R-:W-:Y:S01]  /*0120*/  LEA.HI.SX32 R5, R4, R5, 0x1c ;  /* 0x0000000504057211 */ /* 0x000fe200078fe2ff */
[----:B------:R-:W-:Y:S01]  /*0130*/  IMAD.MOV.U32 R4, RZ, RZ, RZ ;  /* 0x000000ffff047224 */ /* 0x000fe200078e00ff */
[----:B------:R-:W-:-:S03]  /*0140*/  SHF.R.U32.HI R9, RZ, 0x1f, R2 ;  /* 0x0000001fff097819 */ /* 0x000fc60000011602 */
[C---:B------:R-:W-:Y:S01]  /*0150*/  IMAD.HI R4, R5.reuse, -0x77777777, R4 ;  /* 0x8888888905047827 */ /* 0x040fe200078e0204 */
[----:B------:R-:W-:Y:S02]  /*0160*/  LEA.HI.SX32 R17, R2, R9, 0x17 ;  /* 0x0000000902117211 */ /* 0x000fe400078fbaff */
[----:B------:R-:W1:Y:S01]  /*0170*/  LDC.64 R8, c[0x0][0x210] ;  /* 0x00008400ff087b82 */ /* 0x000e620000000a00 */
[----:B------:R-:W-:Y:S01]  /*0180*/  IMAD R2, R5, -0x1e, R3 ;  /* 0xffffffe205027824 */ /* 0x000fe200078e0203 */
[----:B------:R-:W-:-:S04]  /*0190*/  SHF.R.U32.HI R7, RZ, 0x1f, R4 ;  /* 0x0000001fff077819 */ /* 0x000fc80000011604 */
[----:B------:R-:W-:Y:S01]  /*01a0*/  LEA.HI R7, R4, R7, RZ, 0x1c ;  /* 0x0000000704077211 */ /* 0x000fe200078fe0ff */
[----:B------:R-:W-:Y:S02]  /*01b0*/  IMAD R4, R2, 0x240, RZ ;  /* 0x0000024002047824 */ /* 0x000fe400078e02ff */
[----:B------:R-:W-:Y:S02]  /*01c0*/  IMAD.SHL.U32 R2, R10, 0x10, RZ ;  /* 0x000000100a027824 */ /* 0x000fe400078e00ff */
[----:B------:R-:W-:Y:S02]  /*01d0*/  IMAD R17, R17, 0x105a20, R4 ;  /* 0x00105a2011117824 */ /* 0x000fe400078e0204 */
[----:B------:R-:W-:Y:S01]  /*01e0*/  IMAD R16, R7, -0x1e, R5 ;  /* 0xffffffe207107824 */ /* 0x000fe200078e0205 */
[----:B------:R-:W-:Y:S01]  /*01f0*/  LOP3.LUT R2, R11, 0x30, R2, 0xf8, !PT ;  /* 0x000000300b027812 */ /* 0x000fe200078ef802 */
[----:B------:R-:W-:-:S03]  /*0200*/  VIADD R31, R17, 0x120 ;  /* 0x00000120111f7836 */ /* 0x000fc60000000000 */
[C---:B------:R-:W-:Y:S01]  /*0210*/  ISETP.GE.AND P0, PT, R2.reuse, 0x120, PT ;  /* 0x000001200200780c */ /* 0x040fe20003f06270 */
[C---:B------:R-:W-:Y:S02]  /*0220*/  IMAD.IADD R5, R2.reuse, 0x1, R17 ;  /* 0x0000000102057824 */ /* 0x040fe400078e0211 */
[----:B------:R-:W-:Y:S01]  /*0230*/  IMAD.IADD R7, R2, 0x1, R31 ;  /* 0x0000000102077824 */ /* 0x000fe200078e021f */
[----:B------:R-:W-:Y:S01]  /*0240*/  ISETP.LT.AND P0, PT, R3, 0xe10, !P0 ;  /* 0x00000e100300780c */ /* 0x000fe20004701270 */
[C---:B------:R-:W-:Y:S02]  /*0250*/  IMAD R5, R16.reuse, 0x8940, R5 ;  /* 0x0000894010057824 */ /* 0x040fe400078e0205 */
[----:B------:R-:W-:Y:S02]  /*0260*/  IMAD R7, R16, 0x8940, R7 ;  /* 0x0000894010077824 */ /* 0x000fe400078e0207 */
[----:B-1----:R-:W-:-:S04]  /*0270*/  IMAD.WIDE R4, R5, 0x4, R8 ;  /* 0x0000000405047825 */ /* 0x002fc800078e0208 */
[----:B------:R-:W-:-:S04]  /*0280*/  IMAD.WIDE R6, R7, 0x4, R8 ;  /* 0x0000000407067825 */ /* 0x000fc800078e0208 */
[----:B------:R1:W2:Y:S01]  /*0290*/  @P0 LDG.E.EL.128 R20, desc[UR6][R4.64] ;  /* 0x0000000604140981 */ /* 0x0002a2000c2e1d00 */
[----:B------:R-:W-:-:S03]  /*02a0*/  VIADD R39, R17, 0x240 ;  /* 0x0000024011277836 */ /* 0x000fc60000000000 */
[----:B------:R-:W2:Y:S01]  /*02b0*/  @P0 LDG.E.EL.128 R32, desc[UR6][R6.64] ;  /* 0x0000000606200981 */ /* 0x000ea2000c2e1d00 */
[----:B------:R-:W-:Y:S01]  /*02c0*/  IMAD.IADD R13, R2, 0x1, R39 ;  /* 0x00000001020d7824 */ /* 0x000fe200078e0227 */
[----:B------:R-:W-:Y:S02]  /*02d0*/  CS2R R24, SRZ ;  /* 0x0000000000187805 */ /* 0x000fe4000001ff00 */
[----:B------:R-:W-:Y:S01]  /*02e0*/  CS2R R26, SRZ ;  /* 0x00000000001a7805 */ /* 0x000fe2000001ff00 */
[----:B------:R-:W-:-:S04]  /*02f0*/  IMAD R13, R16, 0x8940, R13 ;  /* 0x00008940100d7824 */ /* 0x000fc800078e020d */
[----:B------:R-:W-:-:S05]  /*0300*/  IMAD.WIDE R12, R13, 0x4, R8 ;  /* 0x000000040d0c7825 */ /* 0x000fca00078e0208 */
[----:B------:R3:W4:Y:S01]  /*0310*/  @P0 LDG.E.EL.128 R24, desc[UR6][R12.64] ;  /* 0x000000060c180981 */ /* 0x000722000c2e1d00 */
[----:B------:R-:W-:Y:S01]  /*0320*/  VIADD R41, R17, 0x44a0 ;  /* 0x000044a011297836 */ /* 0x000fe20000000000 */
[----:B------:R-:W-:-:S03]  /*0330*/  CS2R R14, SRZ ;  /* 0x00000000000e7805 */ /* 0x000fc6000001ff00 */
[----:B-1----:R-:W-:-:S04]  /*0340*/  IMAD.IADD R5, R2, 0x1, R41 ;  /* 0x0000000102057824 */ /* 0x002fc800078e0229 */
[----:B------:R-:W-:Y:S01]  /*0350*/  IMAD R5, R16, 0x8940, R5 ;  /* 0x0000894010057824 */ /* 0x000fe200078e0205 */
[----:B---3--:R-:W-:-:S03]  /*0360*/  CS2R R12, SRZ ;  /* 0x00000000000c7805 */ /* 0x008fc6000001ff00 */
[----:B------:R-:W-:-:S05]  /*0370*/  IMAD.WIDE R4, R5, 0x4, R8 ;  /* 0x0000000405047825 */ /* 0x000fca00078e0208 */
[----:B------:R1:W3:Y:S01]  /*0380*/  @P0 LDG.E.EL.128 R12, desc[UR6][R4.64] ;  /* 0x00000006040c0981 */ /* 0x0002e2000c2e1d00 */
[----:B------:R-:W-:-:S04]  /*0390*/  VIADD R37, R17, 0x45c0 ;  /* 0x000045c011257836 */ /* 0x000fc80000000000 */
[----:B-1----:R-:W-:-:S04]  /*03a0*/  IMAD.IADD R5, R2, 0x1, R37 ;  /* 0x0000000102057824 */ /* 0x002fc800078e0225 */
[----:B------:R-:W-:-:S04]  /*03b0*/  IMAD R5, R16, 0x8940, R5 ;  /* 0x0000894010057824 */ /* 0x000fc800078e0205 */
[----:B------:R-:W-:Y:S01]  /*03c0*/  IMAD.WIDE R4, R5, 0x4, R8 ;  /* 0x0000000405047825 */ /* 0x000fe200078e0208 */
[----:B--2---:R-:W-:Y:S02]  /*03d0*/  FSETP.GT.AND P6, PT, R35, R23, PT ;  /* 0x000000172300720b */ /* 0x004fe40003fc4000 */
[----:B------:R-:W-:Y:S02]  /*03e0*/  FSETP.GT.AND P5, PT, R33, R21, PT ;  /* 0x000000152100720b */ /* 0x000fe40003fa4000 */
[----:B------:R-:W-:Y:S02]  /*03f0*/  FSETP.NAN.AND P1, PT, R35, R35, PT ;  /* 0x000000232300720b */ /* 0x000fe40003f28000 */
[----:B------:R-:W-:Y:S02]  /*0400*/  FSETP.GT.AND P3, PT, R32, R20, PT ;  /* 0x000000142000720b */ /* 0x000fe40003f64000 */
[----:B------:R-:W-:Y:S02]  /*0410*/  FSETP.GT.AND P4, PT, R34, R22, PT ;  /* 0x000000162200720b */ /* 0x000fe40003f84000 */
[----:B------:R-:W-:-:S02]  /*0420*/  FSETP.NAN.AND P2, PT, R32, R32, PT ;  /* 0x000000202000720b */ /* 0x000fc40003f48000 */
[----:B------:R-:W-:Y:S02]  /*0430*/  P2R R48, PR, RZ, 0x8 ;  /* 0x00000008ff307803 */ /* 0x000fe40000000000 */
[----:B------:R-:W-:Y:S02]  /*0440*/  @!P6 SEL R35, R35, R23, P1 ;  /* 0x000000172323e207 */ /* 0x000fe40000800000 */
[----:B------:R-:W-:Y:S01]  /*0450*/  FSETP.NAN.AND P1, PT, R33, R33, PT ;  /* 0x000000212100720b */ /* 0x000fe20003f28000 */
[----:B------:R-:W-:Y:S01]  /*0460*/  VIADD R19, R17, 0x8a60 ;  /* 0x00008a6011137836 */ /* 0x000fe20000000000 */
[----:B------:R-:W-:Y:S02]  /*0470*/  CS2R R6, SRZ ;  /* 0x0000000000067805 */ /* 0x000fe4000001ff00 */
[----:B------:R-:W-:Y:S02]  /*0480*/  @!P3 SEL R32, R32, R20, P2 ;  /* 0x000000142020b207 */ /* 0x000fe40001000000 */
[----:B------:R-:W-:-:S02]  /*0490*/  @!P5 SEL R33, R33, R21, P1 ;  /* 0x000000152121d207 */ /* 0x000fc40000800000 */
[C---:B------:R-:W-:Y:S02]  /*04a0*/  FSETP.NAN.AND P1, PT, R34.reuse, R34, PT ;  /* 0x000000222200720b */ /* 0x040fe40003f28000 */
[----:B------:R-:W-:Y:S02]  /*04b0*/  CS2R R20, SRZ ;  /* 0x0000000000147805 */ /* 0x000fe4000001ff00 */
[-C--:B----4-:R-:W-:Y:S02]  /*04c0*/  FSETP.GEU.AND P3, PT, R35, R27.reuse, PT ;  /* 0x0000001b2300720b */ /* 0x090fe40003f6e000 */
[----:B------:R-:W-:Y:S02]  /*04d0*/  @!P4 SEL R34, R34, R22, P1 ;  /* 0x000000162222c207 */ /* 0x000fe40000800000 */
[----:B------:R-:W-:Y:S02]  /*04e0*/  CS2R R22, SRZ ;  /* 0x0000000000167805 */ /* 0x000fe4000001ff00 */
[----:B------:R-:W-:-:S02]  /*04f0*/  FSETP.NAN.AND P1, PT, R27, R27, PT ;  /* 0x0000001b1b00720b */ /* 0x000fc40003f28000 */
[-C--:B------:R-:W-:Y:S02]  /*0500*/  FSETP.GEU.AND P2, PT, R34, R26.reuse, PT ;  /* 0x0000001a2200720b */ /* 0x080fe40003f4e000 */
[C---:B------:R-:W-:Y:S01]  /*0510*/  LOP3.LUT R18, R2.reuse, 0x4, RZ, 0xfc, !PT ;  /* 0x0000000402127812 */ /* 0x040fe200078efcff */
[----:B------:R1:W2:Y:S01]  /*0520*/  @P0 LDG.E.EL.128 R20, desc[UR6][R4.64] ;  /* 0x0000000604140981 */ /* 0x0002a2000c2e1d00 */
[----:B------:R-:W-:Y:S02]  /*0530*/  P2R R57, PR, RZ, 0x4 ;  /* 0x00000004ff397803 */ /* 0x000fe40000000000 */
[----:B------:R-:W-:Y:S02]  /*0540*/  LOP3.LUT R36, R2, 0x8, RZ, 0xfc, !PT ;  /* 0x0000000802247812 */ /* 0x000fe400078efcff */
[----:B------:R-:W-:Y:S02]  /*0550*/  @P3 SEL R27, R27, R35, P1 ;  /* 0x000000231b1b3207 */ /* 0x000fe40000800000 */
[----:B------:R-:W-:-:S02]  /*0560*/  FSETP.NAN.AND P1, PT, R26, R26, PT ;  /* 0x0000001a1a00720b */ /* 0x000fc40003f28000 */
[----:B------:R-:W-:Y:S02]  /*0570*/  LOP3.LUT R38, R2, 0xc, RZ, 0xfc, !PT ;  /* 0x0000000c02267812 */ /* 0x000fe400078efcff */
[----:B------:R-:W-:Y:S02]  /*0580*/  @P2 SEL R26, R26, R34, P1 ;  /* 0x000000221a1a2207 */ /* 0x000fe40000800000 */
[-C--:B------:R-:W-:Y:S02]  /*0590*/  FSETP.GEU.AND P2, PT, R33, R25.reuse, PT ;  /* 0x000000192100720b */ /* 0x080fe40003f4e000 */
[----:B------:R-:W-:Y:S02]  /*05a0*/  FSETP.NAN.AND P1, PT, R25, R25, PT ;  /* 0x000000191900720b */ /* 0x000fe40003f28000 */
[----:B------:R-:W-:Y:S02]  /*05b0*/  P2R R55, PR, RZ, 0x4 ;  /* 0x00000004ff377803 */ /* 0x000fe40000000000 */
[----:B------:R-:W-:-:S02]  /*05c0*/  P2R R56, PR, RZ, 0x8 ;  /* 0x00000008ff387803 */ /* 0x000fc40000000000 */
[----:B------:R-:W-:Y:S02]  /*05d0*/  P2R R53, PR, RZ, 0x10 ;  /* 0x00000010ff357803 */ /* 0x000fe40000000000 */
[----:B------:R-:W-:Y:S02]  /*05e0*/  P2R R47, PR, RZ, 0x20 ;  /* 0x00000020ff2f7803 */ /* 0x000fe40000000000 */
[----:B------:R-:W-:Y:S02]  /*05f0*/  P2R R46, PR, RZ, 0x40 ;  /* 0x00000040ff2e7803 */ /* 0x000fe40000000000 */
[----:B------:R-:W-:Y:S02]  /*0600*/  @P2 SEL R25, R25, R33, P1 ;  /* 0x0000002119192207 */ /* 0x000fe40000800000 */
[-C--:B------:R-:W-:Y:S02]  /*0610*/  FSETP.GEU.AND P2, PT, R32, R24.reuse, PT ;  /* 0x000000182000720b */ /* 0x080fe40003f4e000 */
[----:B------:R-:W-:-:S02]  /*0620*/  FSETP.NAN.AND P1, PT, R24, R24, PT ;  /* 0x000000181800720b */ /* 0x000fc40003f28000 */
[----:B------:R-:W-:-:S09]  /*0630*/  P2R R54, PR, RZ, 0x4 ;  /* 0x00000004ff367803 */ /* 0x000fd20000000000 */
[----:B------:R-:W-:-:S04]  /*0640*/  @P2 SEL R24, R24, R32, P1 ;  /* 0x0000002018182207 */ /* 0x000fc80000800000 */
[-C--:B---3--:R-:W-:Y:S02]  /*0650*/  FSETP.GEU.AND P2, PT, R24, R12.reuse, PT ;  /* 0x0000000c1800720b */ /* 0x088fe40003f4e000 */
[----:B------:R-:W-:Y:S02]  /*0660*/  FSETP.NAN.AND P1, PT, R12, R12, PT ;  /* 0x0000000c0c00720b */ /* 0x000fe40003f28000 */
[----:B------:R-:W-:-:S09]  /*0670*/  P2R R52, PR, RZ, 0x4 ;  /* 0x00000004ff347803 */ /* 0x000fd20000000000 */
[----:B------:R-:W-:Y:S02]  /*0680*/  @P2 SEL R12, R12, R24, P1 ;  /* 0x000000180c0c2207 */ /* 0x000fe40000800000 */
[-C--:B------:R-:W-:Y:S02]  /*0690*/  FSETP.GEU.AND P2, PT, R25, R13.reuse, PT ;  /* 0x0000000d1900720b */ /* 0x080fe40003f4e000 */
        /* <DEDUP_REMOVED lines=10> */
[----:B------:R-:W-:Y:S01]  /*0740*/  @P2 SEL R15, R15, R27, P1 ;  /* 0x0000001b0f0f2207 */ /* 0x000fe20000800000 */
[----:B------:R-:W-:-:S04]  /*0750*/  VIADD R35, R17, 0x46e0 ;  /* 0x000046e011237836 */ /* 0x000fc80000000000 */
[----:B-1----:R-:W-:-:S04]  /*0760*/  IMAD.IADD R5, R2, 0x1, R35 ;  /* 0x0000000102057824 */ /* 0x002fc800078e0223 */
[----:B------:R-:W-:-:S04]  /*0770*/  IMAD R5, R16, 0x8940, R5 ;  /* 0x0000894010057824 */ /* 0x000fc800078e0205 */
[----:B------:R-:W-:Y:S01]  /*0780*/  IMAD.WIDE R4, R5, 0x4, R8 ;  /* 0x0000000405047825 */ /* 0x000fe200078e0208 */
[-C--:B--2---:R-:W-:Y:S02]  /*0790*/  FSETP.GEU.AND P2, PT, R15, R23.reuse, PT ;  /* 0x000000170f00720b */ /* 0x084fe40003f4e000 */
        /* <DEDUP_REMOVED lines=13> */
[----:B------:R-:W-:-:S09]  /*0870*/  CS2R R14, SRZ ;  /* 0x00000000000e7805 */ /* 0x000fd2000001ff00 */
[----:B------:R-:W-:Y:S02]  /*0880*/  @P2 SEL R20, R20, R12, P1 ;  /* 0x0000000c14142207 */ /* 0x000fe40000800000 */
[----:B------:R-:W-:-:S06]  /*0890*/  CS2R R12, SRZ ;  /* 0x00000000000c7805 */ /* 0x000fcc000001ff00 */
[----:B------:R1:W2:Y:S01]  /*08a0*/  @P0 LDG.E.EL.128 R12, desc[UR6][R4.64] ;  /* 0x00000006040c0981 */ /* 0x0002a2000c2e1d00 */
[----:B------:R-:W-:Y:S01]  /*08b0*/  P2R R58, PR, RZ, 0x4 ;  /* 0x00000004ff3a7803 */ /* 0x000fe20000000000 */
        /* <DEDUP_REMOVED lines=23> */
[----:B-1----:R-:W-:Y:S01]  /*0a30*/  IMAD.IADD R5, R2, 0x1, R19 ;  /* 0x0000000102057824 */ /* 0x002fe200078e0213 */
        /* <DEDUP_REMOVED lines=12> */
[-C--:B------:R-:W-:Y:S01]  /*0b00*/  FSETP.GEU.AND P2, PT, R12, R20.reuse, PT ;  /* 0x000000140c00720b */ /* 0x080fe20003f4e000 */
[----:B------:R-:W-:Y:S01]  /*0b10*/  IMAD R13, R16, 0x8940, R5 ;  /* 0x00008940100d7824 */ /* 0x000fe200078e0205 */
[----:B------:R-:W-:Y:S02]  /*0b20*/  FSETP.NAN.AND P1, PT, R20, R20, PT ;  /* 0x000000141400720b */ /* 0x000fe40003f28000 */
[----:B------:R-:W-:-:S09]  /*0b30*/  CS2R R4, SRZ ;  /* 0x0000000000047805 */ /* 0x000fd2000001ff00 */
[----:B------:R-:W-:Y:S01]  /*0b40*/  @P2 SEL R20, R20, R12, P1 ;  /* 0x0000000c14142207 */ /* 0x000fe20000800000 */
[----:B------:R-:W-:-:S05]  /*0b50*/  IMAD.WIDE R12, R13, 0x4, R8 ;  /* 0x000000040d0c7825 */ /* 0x000fca00078e0208 */
[----:B------:R1:W2:Y:S01]  /*0b60*/  @P0 LDG.E.EL.128 R4, desc[UR6][R12.64] ;  /* 0x000000060c040981 */ /* 0x0002a2000c2e1d00 */
[----:B------:R-:W-:Y:S01]  /*0b70*/  P2R R67, PR, RZ, 0x4 ;  /* 0x00000004ff437803 */ /* 0x000fe20000000000 */
[----:B------:R-:W-:Y:S01]  /*0b80*/  IMAD.IADD R15, R18, 0x1, R17 ;  /* 0x00000001120f7824 */ /* 0x000fe200078e0211 */
[----:B------:R-:W-:Y:S02]  /*0b90*/  CS2R R24, SRZ ;  /* 0x0000000000187805 */ /* 0x000fe4000001ff00 */
[----:B------:R-:W-:Y:S02]  /*0ba0*/  CS2R R26, SRZ ;  /* 0x00000000001a7805 */ /* 0x000fe4000001ff00 */
[----:B-1----:R-:W-:Y:S02]  /*0bb0*/  CS2R R12, SRZ ;  /* 0x00000000000c7805 */ /* 0x002fe4000001ff00 */
[-C--:B--2---:R-:W-:Y:S02]  /*0bc0*/  FSETP.GEU.AND P2, PT, R20, R4.reuse, PT ;  /* 0x000000041400720b */ /* 0x084fe40003f4e000 */
[----:B------:R-:W-:-:S02]  /*0bd0*/  FSETP.NAN.AND P1, PT, R4, R4, PT ;  /* 0x000000040400720b */ /* 0x000fc40003f28000 */
        /* <DEDUP_REMOVED lines=11> */
[----:B------:R-:W-:Y:S01]  /*0c90*/  FSETP.NAN.AND P1, PT, R7, R7, PT ;  /* 0x000000070700720b */ /* 0x000fe20003f28000 */
[----:B------:R-:W-:Y:S01]  /*0ca0*/  IMAD R21, R16, 0x8940, R15 ;  /* 0x0000894010157824 */ /* 0x000fe200078e020f */
[----:B------:R-:W-:-:S09]  /*0cb0*/  CS2R R14, SRZ ;  /* 0x00000000000e7805 */ /* 0x000fd2000001ff00 */
[----:B------:R-:W-:Y:S01]  /*0cc0*/  @P2 SEL R7, R7, R23, P1 ;  /* 0x0000001707072207 */ /* 0x000fe20000800000 */
[----:B------:R-:W-:-:S04]  /*0cd0*/  IMAD.IADD R23, R18, 0x1, R31 ;  /* 0x0000000112177824 */ /* 0x000fc800078e021f */
[----:B------:R-:W-:Y:S02]  /*0ce0*/  IMAD R23, R16, 0x8940, R23 ;  /* 0x0000894010177824 */ /* 0x000fe400078e0217 */
[----:B------:R-:W-:-:S04]  /*0cf0*/  IMAD.WIDE R20, R21, 0x4, R8 ;  /* 0x0000000415147825 */ /* 0x000fc800078e0208 */
[----:B------:R-:W-:Y:S01]  /*0d00*/  IMAD.WIDE R22, R23, 0x4, R8 ;  /* 0x0000000417167825 */ /* 0x000fe200078e0208 */
[----:B------:R1:W2:Y:S04]  /*0d10*/  @P0 LDG.E.EL.128 R24, desc[UR6][R20.64] ;  /* 0x0000000614180981 */ /* 0x0002a8000c2e1d00 */
[----:B------:R3:W2:Y:S01]  /*0d20*/  @P0 LDG.E.EL.128 R12, desc[UR6][R22.64] ;  /* 0x00000006160c0981 */ /* 0x0006a2000c2e1d00 */
[----:B------:R-:W-:Y:S01]  /*0d30*/  P2R R70, PR, RZ, 0x4 ;  /* 0x00000004ff467803 */ /* 0x000fe20000000000 */
[----:B-1----:R-:W-:Y:S01]  /*0d40*/  IMAD.IADD R21, R18, 0x1, R39 ;  /* 0x0000000112157824 */ /* 0x002fe200078e0227 */
[----:B---3--:R-:W-:Y:S02]  /*0d50*/  CS2R R22, SRZ ;  /* 0x0000000000167805 */ /* 0x008fe4000001ff00 */
[----:B--2---:R-:W-:-:S02]  /*0d60*/  FSETP.GT.AND P2, PT, R12, R24, PT ;  /* 0x000000180c00720b */ /* 0x004fc40003f44000 */
[----:B------:R-:W-:Y:S02]  /*0d70*/  FSETP.NAN.AND P1, PT, R12, R12, PT ;  /* 0x0000000c0c00720b */ /* 0x000fe40003f28000 */
[----:B------:R-:W-:-:S09]  /*0d80*/  P2R R74, PR, RZ, 0x4 ;  /* 0x00000004ff4a7803 */ /* 0x000fd20000000000 */
[----:B------:R-:W-:Y:S02]  /*0d90*/  @!P2 SEL R12, R12, R24, P1 ;  /* 0x000000180c0ca207 */ /* 0x000fe40000800000 */
[C---:B------:R-:W-:Y:S02]  /*0da0*/  FSETP.GT.AND P2, PT, R13.reuse, R25, PT ;  /* 0x000000190d00720b */ /* 0x040fe40003f44000 */
[----:B------:R-:W-:-:S11]  /*0db0*/  FSETP.NAN.AND P1, PT, R13, R13, PT ;  /* 0x0000000d0d00720b */ /* 0x000fd60003f28000 */
[----:B------:R-:W-:Y:S01]  /*0dc0*/  @!P2 SEL R13, R13, R25, P1 ;  /* 0x000000190d0da207 */ /* 0x000fe20000800000 */
[----:B------:R-:W-:Y:S01]  /*0dd0*/  IMAD R25, R16, 0x8940, R21 ;  /* 0x0000894010197824 */ /* 0x000fe200078e0215 */
[----:B------:R-:W-:-:S03]  /*0de0*/  CS2R R20, SRZ ;  /* 0x0000000000147805 */ /* 0x000fc6000001ff00 */
[----:B------:R-:W-:-:S05]  /*0df0*/  IMAD.WIDE R24, R25, 0x4, R8 ;  /* 0x0000000419187825 */ /* 0x000fca00078e0208 */
[----:B------:R-:W2:Y:S01]  /*0e00*/  @P0 LDG.E.EL.128 R20, desc[UR6][R24.64] ;  /* 0x0000000618140981 */ /* 0x000ea2000c2e1d00 */
[----:B------:R-:W-:Y:S02]  /*0e10*/  P2R R75, PR, RZ, 0x4 ;  /* 0x00000004ff4b7803 */ /* 0x000fe40000000000 */
[C---:B------:R-:W-:Y:S02]  /*0e20*/  FSETP.GT.AND P2, PT, R14.reuse, R26, PT ;  /* 0x0000001a0e00720b */ /* 0x040fe40003f44000 */
[----:B------:R-:W-:Y:S02]  /*0e30*/  FSETP.NAN.AND P1, PT, R14, R14, PT ;  /* 0x0000000e0e00720b */ /* 0x000fe40003f28000 */
[----:B------:R-:W-:-:S09]  /*0e40*/  P2R R76, PR, RZ, 0x4 ;  /* 0x00000004ff4c7803 */ /* 0x000fd20000000000 */
[----:B------:R-:W-:Y:S02]  /*0e50*/  @!P2 SEL R14, R14, R26, P1 ;  /* 0x0000001a0e0ea207 */ /* 0x000fe40000800000 */
[C---:B------:R-:W-:Y:S02]  /*0e60*/  FSETP.GT.AND P2, PT, R15.reuse, R27, PT ;  /* 0x0000001b0f00720b */ /* 0x040fe40003f44000 */
[----:B------:R-:W-:Y:S02]  /*0e70*/  FSETP.NAN.AND P1, PT, R15, R15, PT ;  /* 0x0000000f0f00720b */ /* 0x000fe40003f28000 */
[----:B------:R-:W-:-:S09]  /*0e80*/  P2R R77, PR, RZ, 0x4 ;  /* 0x00000004ff4d7803 */ /* 0x000fd20000000000 */
[----:B------:R-:W-:-:S04]  /*0e90*/  @!P2 SEL R15, R15, R27, P1 ;  /* 0x0000001b0f0fa207 */ /* 0x000fc80000800000 */
        /* <DEDUP_REMOVED lines=13> */
[----:B------:R-:W-:Y:S01]  /*0f70*/  IMAD.IADD R13, R18, 0x1, R41 ;  /* 0x00000001120d7824 */ /* 0x000fe200078e0229 */
[----:B------:R-:W-:-:S03]  /*0f80*/  FSETP.NAN.AND P1, PT, R20, R20, PT ;  /* 0x000000141400720b */ /* 0x000fc60003f28000 */
[----:B------:R-:W-:Y:S01]  /*0f90*/  IMAD R25, R16, 0x8940, R13 ;  /* 0x0000894010197824 */ /* 0x000fe200078e020d */
[----:B------:R-:W-:-:S03]  /*0fa0*/  CS2R R14, SRZ ;  /* 0x00000000000e7805 */ /* 0x000fc6000001ff00 */
[----:B------:R-:W-:-:S04]  /*0fb0*/  IMAD.WIDE R24, R25, 0x4, R8 ;  /* 0x0000000419187825 */ /* 0x000fc800078e0208 */
[----:B------:R-:W-:Y:S02]  /*0fc0*/  @P2 SEL R20, R20, R12, P1 ;  /* 0x0000000c14142207 */ /* 0x000fe40000800000 */
[----:B------:R-:W-:-:S06]  /*0fd0*/  CS2R R12, SRZ ;  /* 0x00000000000c7805 */ /* 0x000fcc000001ff00 */
[----:B------:R-:W2:Y:S01]  /*0fe0*/  @P0 LDG.E.EL.128 R12, desc[UR6][R24.64] ;  /* 0x00000006180c0981 */ /* 0x000ea2000c2e1d00 */
[----:B------:R-:W-:Y:S02]  /*0ff0*/  P2R R79, PR, RZ, 0x4 ;  /* 0x00000004ff4f7803 */ /* 0x000fe40000000000 */
        /* <DEDUP_REMOVED lines=10> */
[----:B------:R-:W-:Y:S01]  /*10a0*/  P2R R84, PR, RZ, 0x4 ;  /* 0x00000004ff547803 */ /* 0x000fe20000000000 */
[----:B------:R-:W-:-:S08]  /*10b0*/  IMAD.IADD R21, R18, 0x1, R37 ;  /* 0x0000000112157824 */ /* 0x000fd000078e0225 */
[----:B------:R-:W-:Y:S02]  /*10c0*/  @P2 SEL R14, R14, R22, P1 ;  /* 0x000000160e0e2207 */ /* 0x000fe40000800000 */
[-C--:B------:R-:W-:Y:S02]  /*10d0*/  FSETP.GEU.AND P2, PT, R23, R15.reuse, PT ;  /* 0x0000000f1700720b */ /* 0x080fe40003f4e000 */
[----:B------:R-:W-:Y:S01]  /*10e0*/  FSETP.NAN.AND P1, PT, R15, R15, PT ;  /* 0x0000000f0f00720b */ /* 0x000fe20003f28000 */
[----:B------:R-:W-:Y:S01]  /*10f0*/  IMAD R25, R16, 0x8940, R21 ;  /* 0x0000894010197824 */ /* 0x000fe200078e0215 */
[----:B------:R-:W-:-:S03]  /*1100*/  CS2R R20, SRZ ;  /* 0x0000000000147805 */ /* 0x000fc6000001ff00 */
[----:B------:R-:W-:-:S06]  /*1110*/  IMAD.WIDE R24, R25, 0x4, R8 ;  /* 0x0000000419187825 */ /* 0x000fcc00078e0208 */
        /* <DEDUP_REMOVED lines=68> */
[----:B------:R1:W2:Y:S01]  /*1560*/  @P0 LDG.E.EL.128 R12, desc[UR6][R24.64] ;  /* 0x00000006180c0981 */ /* 0x0002a2000c2e1d00 */
[----:B------:R-:W-:Y:S01]  /*1570*/  P2R R97, PR, RZ, 0x4 ;  /* 0x00000004ff617803 */ /* 0x000fe20000000000 */
[----:B------:R-:W-:Y:S01]  /*1580*/  IMAD.IADD R43, R36, 0x1, R31 ;  /* 0x00000001242b7824 */ /* 0x000fe200078e021f */
[----:B------:R-:W-:-:S03]  /*1590*/  CS2R R26, SRZ ;  /* 0x00000000001a7805 */ /* 0x000fc6000001ff00 */
[----:B------:R-:W-:Y:S01]  /*15a0*/  IMAD R43, R16, 0x8940, R43 ;  /* 0x00008940102b7824 */ /* 0x000fe200078e022b */
[----:B-1----:R-:W-:-:S03]  /*15b0*/  CS2R R24, SRZ ;  /* 0x0000000000187805 */ /* 0x002fc6000001ff00 */
        /* <DEDUP_REMOVED lines=16> */
[----:B------:R-:W-:Y:S01]  /*16c0*/  @P2 SEL R15, R15, R23, P1 ;  /* 0x000000170f0f2207 */ /* 0x000fe20000800000 */
[----:B------:R-:W-:-:S04]  /*16d0*/  IMAD.IADD R23, R36, 0x1, R17 ;  /* 0x0000000124177824 */ /* 0x000fc800078e0211 */
[----:B------:R-:W-:Y:S01]  /*16e0*/  IMAD R29, R16, 0x8940, R23 ;  /* 0x00008940101d7824 */ /* 0x000fe200078e0217 */
[----:B------:R-:W-:-:S03]  /*16f0*/  CS2R R22, SRZ ;  /* 0x0000000000167805 */ /* 0x000fc6000001ff00 */
[----:B------:R-:W-:-:S03]  /*1700*/  IMAD.WIDE R28, R29, 0x4, R8 ;  /* 0x000000041d1c7825 */ /* 0x000fc600078e0208 */
[----:B------:R-:W2:Y:S04]  /*1710*/  @P0 LDG.E.EL.128 R20, desc[UR6][R42.64] ;  /* 0x000000062a140981 */ /* 0x000ea8000c2e1d00 */
[----:B------:R-:W2:Y:S01]  /*1720*/  @P0 LDG.E.EL.128 R24, desc[UR6][R28.64] ;  /* 0x000000061c180981 */ /* 0x000ea2000c2e1d00 */
[----:B------:R-:W-:Y:S02]  /*1730*/  P2R R101, PR, RZ, 0x4 ;  /* 0x00000004ff657803 */ /* 0x000fe40000000000 */
[C---:B--2---:R-:W-:Y:S02]  /*1740*/  FSETP.GT.AND P2, PT, R20.reuse, R24, PT ;  /* 0x000000181400720b */ /* 0x044fe40003f44000 */
[----:B------:R-:W-:Y:S02]  /*1750*/  FSETP.NAN.AND P1, PT, R20, R20, PT ;  /* 0x000000141400720b */ /* 0x000fe40003f28000 */
[----:B------:R-:W-:-:S09]  /*1760*/  P2R R113, PR, RZ, 0x4 ;  /* 0x00000004ff717803 */ /* 0x000fd20000000000 */
[----:B------:R-:W-:Y:S02]  /*1770*/  @!P2 SEL R20, R20, R24, P1 ;  /* 0x000000181414a207 */ /* 0x000fe40000800000 */
[C---:B------:R-:W-:Y:S02]  /*1780*/  FSETP.GT.AND P2, PT, R21.reuse, R25, PT ;  /* 0x000000191500720b */ /* 0x040fe40003f44000 */
[----:B------:R-:W-:Y:S02]  /*1790*/  FSETP.NAN.AND P1, PT, R21, R21, PT ;  /* 0x000000151500720b */ /* 0x000fe40003f28000 */
[----:B------:R-:W-:-:S09]  /*17a0*/  P2R R114, PR, RZ, 0x4 ;  /* 0x00000004ff727803 */ /* 0x000fd20000000000 */
[----:B------:R-:W-:Y:S02]  /*17b0*/  @!P2 SEL R21, R21, R25, P1 ;  /* 0x000000191515a207 */ /* 0x000fe40000800000 */
[C---:B------:R-:W-:Y:S02]  /*17c0*/  FSETP.GT.AND P2, PT, R22.reuse, R26, PT ;  /* 0x0000001a1600720b */ /* 0x040fe40003f44000 */
[----:B------:R-:W-:Y:S02]  /*17d0*/  FSETP.NAN.AND P1, PT, R22, R22, PT ;  /* 0x000000161600720b */ /* 0x000fe40003f28000 */
[----:B------:R-:W-:Y:S01]  /*17e0*/  P2R R121, PR, RZ, 0x4 ;  /* 0x00000004ff797803 */ /* 0x000fe20000000000 */
[----:B------:R-:W-:-:S08]  /*17f0*/  IMAD.IADD R25, R36, 0x1, R39 ;  /* 0x0000000124197824 */ /* 0x000fd000078e0227 */
[----:B------:R-:W-:Y:S02]  /*1800*/  @!P2 SEL R22, R22, R26, P1 ;  /* 0x0000001a1616a207 */ /* 0x000fe40000800000 */
[C---:B------:R-:W-:Y:S02]  /*1810*/  FSETP.GT.AND P2, PT, R23.reuse, R27, PT ;  /* 0x0000001b1700720b */ /* 0x040fe40003f44000 */
[----:B------:R-:W-:Y:S01]  /*1820*/  FSETP.NAN.AND P1, PT, R23, R23, PT ;  /* 0x000000171700720b */ /* 0x000fe20003f28000 */
[----:B------:R-:W-:Y:S01]  /*1830*/  IMAD R29, R16, 0x8940, R25 ;  /* 0x00008940101d7824 */ /* 0x000fe200078e0219 */
[----:B------:R-:W-:-:S03]  /*1840*/  CS2R R24, SRZ ;  /* 0x0000000000187805 */ /* 0x000fc6000001ff00 */
[----:B------:R-:W-:-:S06]  /*1850*/  IMAD.WIDE R28, R29, 0x4, R8 ;  /* 0x000000041d1c7825 */ /* 0x000fcc00078e0208 */
[----:B------:R-:W-:Y:S02]  /*1860*/  @!P2 SEL R23, R23, R27, P1 ;  /* 0x0000001b1717a207 */ /* 0x000fe40000800000 */
        /* <DEDUP_REMOVED lines=139> */
[----:B------:R1:W2:Y:S01]  /*2120*/  @P0 LDG.E.EL.128 R28, desc[UR6][R42.64] ;  /* 0x000000062a1c0981 */ /* 0x0002a2000c2e1d00 */
[----:B------:R-:W-:Y:S01]  /*2130*/  P2R R128, PR, RZ, 0x4 ;  /* 0x00000004ff807803 */ /* 0x000fe20000000000 */
[----:B------:R-:W-:-:S04]  /*2140*/  IMAD.IADD R39, R38, 0x1, R39 ;  /* 0x0000000126277824 */ /* 0x000fc800078e0227 */
[----:B------:R-:W-:-:S04]  /*2150*/  IMAD R39, R16, 0x8940, R39 ;  /* 0x0000894010277824 */ /* 0x000fc800078e0227 */
[----:B-1----:R-:W-:Y:S01]  /*2160*/  IMAD.WIDE R42, R39, 0x4, R8 ;  /* 0x00000004272a7825 */ /* 0x002fe200078e0208 */
        /* <DEDUP_REMOVED lines=14> */
[----:B------:R-:W-:-:S09]  /*2250*/  CS2R R28, SRZ ;  /* 0x00000000001c7805 */ /* 0x000fd2000001ff00 */
[----:B------:R-:W-:Y:S02]  /*2260*/  @!P2 SEL R27, R27, R31, P1 ;  /* 0x0000001f1b1ba207 */ /* 0x000fe40000800000 */
[----:B------:R-:W-:-:S06]  /*2270*/  CS2R R30, SRZ ;  /* 0x00000000001e7805 */ /* 0x000fcc000001ff00 */
[----:B------:R-:W2:Y:S01]  /*2280*/  @P0 LDG.E.EL.128 R28, desc[UR6][R42.64] ;  /* 0x000000062a1c0981 */ /* 0x000ea2000c2e1d00 */
[----:B------:R-:W-:Y:S01]  /*2290*/  P2R R165, PR, RZ, 0x4 ;  /* 0x00000004ffa57803 */ /* 0x000fe20000000000 */
[----:B------:R-:W-:-:S04]  /*22a0*/  IMAD.IADD R41, R38, 0x1, R41 ;  /* 0x0000000126297824 */ /* 0x000fc800078e0229 */
        /* <DEDUP_REMOVED lines=21> */
[----:B------:R-:W-:-:S04]  /*2400*/  IMAD.IADD R37, R38, 0x1, R37 ;  /* 0x0000000126257824 */ /* 0x000fc800078e0225 */
[----:B------:R-:W-:-:S04]  /*2410*/  IMAD R37, R16, 0x8940, R37 ;  /* 0x0000894010257824 */ /* 0x000fc800078e0225 */
[----:B-1----:R-:W-:Y:S01]  /*2420*/  IMAD.WIDE R40, R37, 0x4, R8 ;  /* 0x0000000425287825 */ /* 0x002fe200078e0208 */
        /* <DEDUP_REMOVED lines=41> */
[----:B------:R-:W-:Y:S01]  /*26c0*/  IMAD.IADD R33, R38, 0x1, R33 ;  /* 0x0000000126217824 */ /* 0x000fe200078e0221 */
[----:B-1----:R-:W-:Y:S02]  /*26d0*/  CS2R R34, SRZ ;  /* 0x0000000000227805 */ /* 0x002fe4000001ff00 */
[-C--:B--2---:R-:W-:Y:S02]  /*26e0*/  FSETP.GEU.AND P2, PT, R28, R24.reuse, PT ;  /* 0x000000181c00720b */ /* 0x084fe40003f4e000 */
[----:B------:R-:W-:Y:S02]  /*26f0*/  FSETP.NAN.AND P1, PT, R24, R24, PT ;  /* 0x000000181800720b */ /* 0x000fe40003f28000 */
[----:B------:R-:W-:-:S09]  /*2700*/  P2R R143, PR, RZ, 0x4 ;  /* 0x00000004ff8f7803 */ /* 0x000fd20000000000 */
[----:B------:R-:W-:Y:S02]  /*2710*/  @P2 SEL R24, R24, R28, P1 ;  /* 0x0000001c18182207 */ /* 0x000fe40000800000 */
[-C--:B------:R-:W-:Y:S02]  /*2720*/  FSETP.GEU.AND P2, PT, R29, R25.reuse, PT ;  /* 0x000000191d00720b */ /* 0x080fe40003f4e000 */
[----:B------:R-:W-:-:S11]  /*2730*/  FSETP.NAN.AND P1, PT, R25, R25, PT ;  /* 0x000000191900720b */ /* 0x000fd60003f28000 */
[----:B------:R-:W-:Y:S01]  /*2740*/  @P2 SEL R25, R25, R29, P1 ;  /* 0x0000001d19192207 */ /* 0x000fe20000800000 */
[----:B------:R-:W-:Y:S01]  /*2750*/  IMAD R29, R16, 0x8940, R33 ;  /* 0x00008940101d7824 */ /* 0x000fe200078e0221 */
[----:B------:R-:W-:-:S03]  /*2760*/  CS2R R32, SRZ ;  /* 0x0000000000207805 */ /* 0x000fc6000001ff00 */
[----:B------:R-:W-:-:S05]  /*2770*/  IMAD.WIDE R28, R29, 0x4, R8 ;  /* 0x000000041d1c7825 */ /* 0x000fca00078e0208 */
[----:B------:R1:W2:Y:S01]  /*2780*/  @P0 LDG.E.EL.128 R32, desc[UR6][R28.64] ;  /* 0x000000061c200981 */ /* 0x0002a2000c2e1d00 */
[----:B------:R-:W-:Y:S02]  /*2790*/  P2R R144, PR, RZ, 0x4 ;  /* 0x00000004ff907803 */ /* 0x000fe40000000000 */
        /* <DEDUP_REMOVED lines=8> */
[----:B------:R-:W-:Y:S01]  /*2820*/  IMAD.IADD R19, R38, 0x1, R19 ;  /* 0x0000000126137824 */ /* 0x000fe200078e0213 */
[----:B-1----:R-:W-:-:S03]  /*2830*/  CS2R R28, SRZ ;  /* 0x00000000001c7805 */ /* 0x002fc6000001ff00 */
[----:B------:R-:W-:Y:S01]  /*2840*/  IMAD R19, R16, 0x8940, R19 ;  /* 0x0000894010137824 */ /* 0x000fe200078e0213 */
[----:B------:R-:W-:Y:S02]  /*2850*/  CS2R R30, SRZ ;  /* 0x00000000001e7805 */ /* 0x000fe4000001ff00 */
        /* <DEDUP_REMOVED lines=13> */
[----:B------:R-:W-:-:S11]  /*2930*/  FSETP.NAN.AND P1, PT, R32, R32, PT ;  /* 0x000000202000720b */ /* 0x000fd60003f28000 */
[----:B------:R-:W-:Y:S01]  /*2940*/  @P2 SEL R32, R32, R24, P1 ;  /* 0x0000001820202207 */ /* 0x000fe20000800000 */
[----:B------:R-:W-:-:S05]  /*2950*/  IMAD.WIDE R24, R19, 0x4, R8 ;  /* 0x0000000413187825 */ /* 0x000fca00078e0208 */
[----:B------:R1:W2:Y:S01]  /*2960*/  @P0 LDG.E.EL.128 R28, desc[UR6][R24.64] ;  /* 0x00000006181c0981 */ /* 0x0002a2000c2e1d00 */
[----:B------:R-:W-:Y:S01]  /*2970*/  P2R R130, PR, RZ, 0x4 ;  /* 0x00000004ff827803 */ /* 0x000fe20000000000 */
[----:B------:R-:W-:-:S04]  /*2980*/  VIADD R17, R17, 0x8b80 ;  /* 0x00008b8011117836 */ /* 0x000fc80000000000 */
[----:B------:R-:W-:Y:S01]  /*2990*/  IMAD.IADD R19, R2, 0x1, R17 ;  /* 0x0000000102137824 */ /* 0x000fe200078e0211 */
[----:B------:R-:W-:-:S03]  /*29a0*/  CS2R R26, SRZ ;  /* 0x00000000001a7805 */ /* 0x000fc6000001ff00 */
[----:B------:R-:W-:Y:S01]  /*29b0*/  IMAD R19, R16, 0x8940, R19 ;  /* 0x0000894010137824 */ /* 0x000fe200078e0213 */
[----:B-1----:R-:W-:Y:S02]  /*29c0*/  CS2R R24, SRZ ;  /* 0x0000000000187805 */ /* 0x002fe4000001ff00 */
[-C--:B--2---:R-:W-:Y:S02]  /*29d0*/  FSETP.GEU.AND P2, PT, R32, R28.reuse, PT ;  /* 0x0000001c2000720b */ /* 0x084fe40003f4e000 */
[----:B------:R-:W-:-:S11]  /*29e0*/  FSETP.NAN.AND P1, PT, R28, R28, PT ;  /* 0x0000001c1c00720b */ /* 0x000fd60003f28000 */
[----:B------:R-:W-:Y:S02]  /*29f0*/  @P2 SEL R28, R28, R32, P1 ;  /* 0x000000201c1c2207 */ /* 0x000fe40000800000 */
[-C--:B------:R-:W-:Y:S02]  /*2a00*/  FSETP.GEU.AND P1, PT, R33, R29.reuse, PT ;  /* 0x0000001d2100720b */ /* 0x080fe40003f2e000 */
[----:B------:R-:W-:-:S11]  /*2a10*/  FSETP.NAN.AND P3, PT, R29, R29, PT ;  /* 0x0000001d1d00720b */ /* 0x000fd60003f68000 */
[----:B------:R-:W-:Y:S01]  /*2a20*/  @P1 SEL R29, R29, R33, P3 ;  /* 0x000000211d1d1207 */ /* 0x000fe20001800000 */
[----:B------:R-:W-:-:S05]  /*2a30*/  IMAD.WIDE R32, R19, 0x4, R8 ;  /* 0x0000000413207825 */ /* 0x000fca00078e0208 */
[----:B------:R-:W2:Y:S01]  /*2a40*/  @P0 LDG.E.EL.128 R24, desc[UR6][R32.64] ;  /* 0x0000000620180981 */ /* 0x000ea2000c2e1d00 */
[-C--:B------:R-:W-:Y:S02]  /*2a50*/  FSETP.GEU.AND P4, PT, R34, R30.reuse, PT ;  /* 0x0000001e2200720b */ /* 0x080fe40003f8e000 */
[----:B------:R-:W-:Y:S02]  /*2a60*/  P2R R43, PR, RZ, 0x2 ;  /* 0x00000002ff2b7803 */ /* 0x000fe40000000000 */
[----:B------:R-:W-:Y:S02]  /*2a70*/  FSETP.GEU.AND P1, PT, R35, R31, PT ;  /* 0x0000001f2300720b */ /* 0x000fe40003f2e000 */
[----:B------:R-:W-:Y:S02]  /*2a80*/  FSETP.NAN.AND P3, PT, R30, R30, PT ;  /* 0x0000001e1e00720b */ /* 0x000fe40003f68000 */
[----:B------:R-:W-:-:S05]  /*2a90*/  P2R R135, PR, RZ, 0x2 ;  /* 0x00000002ff877803 */ /* 0x000fca0000000000 */
[----:B------:R-:W-:Y:S02]  /*2aa0*/  @P4 SEL R30, R30, R34, P3 ;  /* 0x000000221e1e4207 */ /* 0x000fe40001800000 */
[----:B------:R-:W-:-:S04]  /*2ab0*/  FSETP.NAN.AND P3, PT, R31, R31, PT ;  /* 0x0000001f1f00720b */ /* 0x000fc80003f68000 */
[----:B------:R-:W-:Y:S02]  /*2ac0*/  @P1 SEL R31, R31, R35, P3 ;  /* 0x000000231f1f1207 */ /* 0x000fe40001800000 */
        /* <DEDUP_REMOVED lines=42> */
[----:B------:R1:W2:Y:S01]  /*2d70*/  @P0 LDG.E.EL.128 R12, desc[UR6][R18.64] ;  /* 0x00000006120c0981 */ /* 0x0002a2000c2e1d00 */
[----:B------:R-:W-:-:S04]  /*2d80*/  IMAD.IADD R17, R38, 0x1, R17 ;  /* 0x0000000126117824 */ /* 0x000fc800078e0211 */
[----:B------:R-:W-:-:S04]  /*2d90*/  IMAD R17, R16, 0x8940, R17 ;  /* 0x0000894010117824 */ /* 0x000fc800078e0211 */
[----:B------:R-:W-:Y:S01]  /*2da0*/  IMAD.WIDE R8, R17, 0x4, R8 ;  /* 0x0000000411087825 */ /* 0x000fe200078e0208 */
[----:B------:R-:W-:Y:S02]  /*2db0*/  CS2R R16, SRZ ;  /* 0x0000000000107805 */ /* 0x000fe4000001ff00 */
[----:B-1----:R-:W-:-:S06]  /*2dc0*/  CS2R R18, SRZ ;  /* 0x0000000000127805 */ /* 0x002fcc000001ff00 */
[----:B------:R-:W3:Y:S01]  /*2dd0*/  @P0 LDG.E.EL.128 R16, desc[UR6][R8.64] ;  /* 0x0000000608100981 */ /* 0x000ee2000c2e1d00 */
[----:B------:R-:W-:Y:S02]  /*2de0*/  P2R R153, PR, RZ, 0x2 ;  /* 0x00000002ff997803 */ /* 0x000fe40000000000 */
        /* <DEDUP_REMOVED lines=17> */
[----:B------:R-:W-:-:S04]  /*2f00*/  ISETP.NE.AND P1, PT, R131, RZ, PT ;  /* 0x000000ff8300720c */ /* 0x000fc80003f25270 */
[----:B------:R-:W-:Y:S02]  /*2f10*/  P2R R164, PR, RZ, 0x2 ;  /* 0x00000002ffa47803 */ /* 0x000fe40000000000 */
        /* <DEDUP_REMOVED lines=22> */
[----:B------:R-:W-:Y:S02]  /*3080*/  ISETP.NE.AND P1, PT, R114, RZ, PT ;  /* 0x000000ff7200720c */ /* 0x000fe40003f25270 */
[----:B---3--:R-:W-:Y:S02]  /*3090*/  FSETP.GEU.AND P3, PT, R28, R16, PT ;  /* 0x000000101c00720b */ /* 0x008fe40003f6e000 */
[----:B------:R-:W-:Y:S02]  /*30a0*/  P2R R55, PR, RZ, 0x2 ;  /* 0x00000002ff377803 */ /* 0x000fe40000000000 */
[----:B------:R-:W-:-:S04]  /*30b0*/  ISETP.NE.AND P1, PT, R121, RZ, PT ;  /* 0x000000ff7900720c */ /* 0x000fc80003f25270 */
[----:B------:R-:W-:Y:S02]  /*30c0*/  P2R R37, PR, RZ, 0x2 ;  /* 0x00000002ff257803 */ /* 0x000fe40000000000 */
[----:B------:R-:W-:Y:S02]  /*30d0*/  ISETP.NE.AND P1, PT, R126, RZ, PT ;  /* 0x000000ff7e00720c */ /* 0x000fe40003f25270 */
[----:B------:R-:W-:Y:S02]  /*30e0*/  FSETP.NAN.AND P4, PT, R16, R16, PT ;  /* 0x000000101000720b */ /* 0x000fe40003f88000 */
[----:B------:R-:W-:Y:S02]  /*30f0*/  P2R R36, PR, RZ, 0x2 ;  /* 0x00000002ff247803 */ /* 0x000fe40000000000 */
[----:B------:R-:W-:Y:S02]  /*3100*/  ISETP.NE.AND P1, PT, R74, RZ, PT ;  /* 0x000000ff4a00720c */ /* 0x000fe40003f25270 */
[----:B------:R-:W-:-:S02]  /*3110*/  @P3 SEL R16, R16, R28, P4 ;  /* 0x0000001c10103207 */ /* 0x000fc40002000000 */
[----:B------:R-:W-:Y:S02]  /*3120*/  FSETP.GEU.AND P4, PT, R29, R17, PT ;  /* 0x000000111d00720b */ /* 0x000fe40003f8e000 */
        /* <DEDUP_REMOVED lines=8> */
[-C--:B------:R-:W-:Y:S02]  /*31b0*/  FSETP.GEU.AND P5, PT, R30, R18.reuse, PT ;  /* 0x000000121e00720b */ /* 0x080fe40003fae000 */
[----:B------:R-:W-:Y:S02]  /*31c0*/  P2R R32, PR, RZ, 0x2 ;  /* 0x00000002ff207803 */ /* 0x000fe40000000000 */
[----:B------:R-:W-:Y:S02]  /*31d0*/  ISETP.NE.AND P1, PT, R48, RZ, PT ;  /* 0x000000ff3000720c */ /* 0x000fe40003f25270 */
[----:B------:R-:W-:Y:S02]  /*31e0*/  FSETP.NAN.AND P6, PT, R18, R18, PT ;  /* 0x000000121200720b */ /* 0x000fe40003fc8000 */
[----:B------:R-:W-:Y:S02]  /*31f0*/  P2R R23, PR, RZ, 0x2 ;  /* 0x00000002ff177803 */ /* 0x000fe40000000000 */
[----:B------:R-:W-:-:S03]  /*3200*/  ISETP.NE.AND P1, PT, R47, RZ, PT ;  /* 0x000000ff2f00720c */ /* 0x000fc60003f25270 */
[----:B------:R-:W-:Y:S02]  /*3210*/  @P5 SEL R18, R18, R30, P6 ;  /* 0x0000001e12125207 */ /* 0x000fe40003000000 */
[----:B------:R-:W-:Y:S02]  /*3220*/  P2R R22, PR, RZ, 0x2 ;  /* 0x00000002ff167803 */ /* 0x000fe40000000000 */
[----:B------:R-:W-:Y:S02]  /*3230*/  ISETP.NE.AND P1, PT, R53, RZ, PT ;  /* 0x000000ff3500720c */ /* 0x000fe40003f25270 */
[----:B------:R-:W-:Y:S02]  /*3240*/  FSETP.GEU.AND P6, PT, R31, R19, PT ;  /* 0x000000131f00720b */ /* 0x000fe40003fce000 */
[----:B------:R-:W-:Y:S02]  /*3250*/  P2R R21, PR, RZ, 0x2 ;  /* 0x00000002ff157803 */ /* 0x000fe40000000000 */
[----:B------:R-:W-:-:S04]  /*3260*/  ISETP.NE.AND P1, PT, R46, RZ, PT ;  /* 0x000000ff2e00720c */ /* 0x000fc80003f25270 */
[----:B------:R-:W-:Y:S02]  /*3270*/  P2R R20, PR, RZ, 0x2 ;  /* 0x00000002ff147803 */ /* 0x000fe40000000000 */
[----:B------:R-:W-:-:S04]  /*3280*/  FSETP.NAN.AND P1, PT, R19, R19, PT ;  /* 0x000000131300720b */ /* 0x000fc80003f28000 */
[----:B------:R-:W-:Y:S02]  /*3290*/  @P6 SEL R19, R19, R31, P1 ;  /* 0x0000001f13136207 */ /* 0x000fe40000800000 */
[----:B------:R-:W-:-:S04]  /*32a0*/  ISETP.NE.AND P1, PT, R20, RZ, PT ;  /* 0x000000ff1400720c */ /* 0x000fc80003f25270 */
[----:B------:R-:W-:Y:S02]  /*32b0*/  SEL R8, RZ, 0x1, !P1 ;  /* 0x00000001ff087807 */ /* 0x000fe40004800000 */
        /* <DEDUP_REMOVED lines=10> */
[----:B------:R-:W-:Y:S02]  /*3360*/  ISETP.NE.AND P1, PT, R34, RZ, PT ;  /* 0x000000ff2200720c */ /* 0x000fe40003f25270 */
[----:B------:R-:W-:Y:S02]  /*3370*/  P2R R54, PR, RZ, 0x40 ;  /* 0x00000040ff367803 */ /* 0x000fe40000000000 */
[----:B------:R-:W-:Y:S02]  /*3380*/  SEL R28, RZ, 0x1, !P1 ;  /* 0x00000001ff1c7807 */ /* 0x000fe40004800000 */
[----:B------:R-:W-:Y:S02]  /*3390*/  ISETP.NE.AND P1, PT, R35, RZ, PT ;  /* 0x000000ff2300720c */ /* 0x000fe40003f25270 */
[----:B------:R-:W-:-:S02]  /*33a0*/  ISETP.NE.AND P6, PT, R78, RZ, PT ;  /* 0x000000ff4e00720c */ /* 0x000fc40003fc5270 */
[----:B------:R-:W-:Y:S02]  /*33b0*/  SEL R29, RZ, 0x1, !P1 ;  /* 0x00000001ff1d7807 */ /* 0x000fe40004800000 */
[----:B------:R-:W-:Y:S02]  /*33c0*/  ISETP.NE.AND P1, PT, R36, RZ, PT ;  /* 0x000000ff2400720c */ /* 0x000fe40003f25270 */
[----:B------:R-:W-:Y:S02]  /*33d0*/  SEL R28, R28, 0x2, P6 ;  /* 0x000000021c1c7807 */ /* 0x000fe40003000000 */
[----:B------:R-:W-:Y:S02]  /*33e0*/  ISETP.NE.AND P6, PT, R87, RZ, PT ;  /* 0x000000ff5700720c */ /* 0x000fe40003fc5270 */
[----:B------:R-:W-:Y:S02]  /*33f0*/  SEL R30, RZ, 0x1, !P1 ;  /* 0x00000001ff1e7807 */ /* 0x000fe40004800000 */
[----:B------:R-:W-:-:S02]  /*3400*/  ISETP.NE.AND P1, PT, R37, RZ, PT ;  /* 0x000000ff2500720c */ /* 0x000fc40003f25270 */
[----:B------:R-:W-:Y:S02]  /*3410*/  P2R R114, PR, RZ, 0x40 ;  /* 0x00000040ff727803 */ /* 0x000fe40000000000 */
[----:B------:R-:W-:Y:S02]  /*3420*/  ISETP.NE.AND P6, PT, R86, RZ, PT ;  /* 0x000000ff5600720c */ /* 0x000fe40003fc5270 */
[----:B------:R-:W-:Y:S02]  /*3430*/  SEL R31, RZ, 0x1, !P1 ;  /* 0x00000001ff1f7807 */ /* 0x000fe40004800000 */
[----:B------:R-:W-:Y:S02]  /*3440*/  ISETP.NE.AND P1, PT, R55, RZ, PT ;  /* 0x000000ff3700720c */ /* 0x000fe40003f25270 */
[----:B------:R-:W-:Y:S02]  /*3450*/  P2R R113, PR, RZ, 0x40 ;  /* 0x00000040ff717803 */ /* 0x000fe40000000000 */
[----:B------:R-:W-:-:S02]  /*3460*/  ISETP.NE.AND P6, PT, R58, RZ, PT ;  /* 0x000000ff3a00720c */ /* 0x000fc40003fc5270 */
[----:B------:R-:W-:Y:S02]  /*3470*/  P2R R48, PR, RZ, 0x10 ;  /* 0x00000010ff307803 */ /* 0x000fe40000000000 */
[----:B------:R-:W-:Y:S02]  /*3480*/  SEL R32, RZ, 0x1, !P1 ;  /* 0x00000001ff207807 */ /* 0x000fe40004800000 */
[----:B------:R-:W-:Y:S02]  /*3490*/  ISETP.NE.AND P4, PT, R112, RZ, PT ;  /* 0x000000ff7000720c */ /* 0x000fe40003f85270 */
[----:B------:R-:W-:Y:S02]  /*34a0*/  ISETP.NE.AND P1, PT, R56, RZ, PT ;  /* 0x000000ff3800720c */ /* 0x000fe40003f25270 */
[----:B------:R-:W-:Y:S02]  /*34b0*/  P2R R112, PR, RZ, 0x40 ;  /* 0x00000040ff707803 */ /* 0x000fe40000000000 */
[----:B------:R-:W-:-:S02]  /*34c0*/  ISETP.NE.AND P6, PT, R60, RZ, PT ;  /* 0x000000ff3c00720c */ /* 0x000fc40003fc5270 */
[----:B------:R-:W-:Y:S02]  /*34d0*/  SEL R33, RZ, 0x1, !P1 ;  /* 0x00000001ff217807 */ /* 0x000fe40004800000 */
[----:B------:R-:W-:Y:S02]  /*34e0*/  ISETP.NE.AND P1, PT, R57, RZ, PT ;  /* 0x000000ff3900720c */ /* 0x000fe40003f25270 */
[----:B------:R-:W-:Y:S02]  /*34f0*/  P2R R87, PR, RZ, 0x40 ;  /* 0x00000040ff577803 */ /* 0x000fe40000000000 */
        /* <DEDUP_REMOVED lines=8> */
[----:B------:R-:W-:-:S04]  /*3580*/  ISETP.NE.AND P6, PT, R157, RZ, PT ;  /* 0x000000ff9d00720c */ /* 0x000fc80003fc5270 */
[----:B------:R-:W-:Y:S02]  /*3590*/  P2R R80, PR, RZ, 0x40 ;  /* 0x00000040ff507803 */ /* 0x000fe40000000000 */
[----:B------:R-:W-:Y:S02]  /*35a0*/  ISETP.NE.AND P6, PT, R156, RZ, PT ;  /* 0x000000ff9c00720c */ /* 0x000fe40003fc5270 */
[----:B------:R-:W-:Y:S02]  /*35b0*/  P2R R53, PR, RZ, 0x20 ;  /* 0x00000020ff357803 */ /* 0x000fe40000000000 */
[----:B------:R-:W-:Y:S02]  /*35c0*/  ISETP.NE.AND P5, PT, R79, RZ, PT ;  /* 0x000000ff4f00720c */ /* 0x000fe40003fa5270 */
        /* <DEDUP_REMOVED lines=28> */
[----:B------:R-:W-:Y:S02]  /*3790*/  SEL R36, RZ, 0x1, !P1 ;  /* 0x00000001ff247807 */ /* 0x000fe40004800000 */
[----:B------:R-:W-:Y:S02]  /*37a0*/  P2R R50, PR, RZ, 0x40 ;  /* 0x00000040ff327803 */ /* 0x000fe40000000000 */
[----:B------:R-:W-:Y:S02]  /*37b0*/  ISETP.NE.AND P6, PT, R151, RZ, PT ;  /* 0x000000ff9700720c */ /* 0x000fe40003fc5270 */
[----:B------:R-:W-:-:S02]  /*37c0*/  ISETP.NE.AND P1, PT, R131, RZ, PT ;  /* 0x000000ff8300720c */ /* 0x000fc40003f25270 */
[----:B------:R-:W-:Y:S02]  /*37d0*/  P2R R49, PR, RZ, 0x40 ;  /* 0x00000040ff317803 */ /* 0x000fe40000000000 */
[----:B------:R-:W-:Y:S02]  /*37e0*/  SEL R37, RZ, 0x1, !P1 ;  /* 0x00000001ff257807 */ /* 0x000fe40004800000 */
[----:B------:R-:W-:Y:S02]  /*37f0*/  ISETP.NE.AND P6, PT, R150, RZ, PT ;  /* 0x000000ff9600720c */ /* 0x000fe40003fc5270 */
[----:B------:R-:W-:Y:S02]  /*3800*/  ISETP.NE.AND P1, PT, R158, RZ, PT ;  /* 0x000000ff9e00720c */ /* 0x000fe40003f25270 */
[----:B------:R-:W-:Y:S02]  /*3810*/  P2R R38, PR, RZ, 0x40 ;  /* 0x00000040ff267803 */ /* 0x000fe40000000000 */
[----:B------:R-:W-:-:S02]  /*3820*/  SEL R8, R8, 0x2, P1 ;  /* 0x0000000208087807 */ /* 0x000fc40000800000 */
[----:B------:R-:W-:Y:S02]  /*3830*/  ISETP.NE.AND P6, PT, R148, RZ, PT ;  /* 0x000000ff9400720c */ /* 0x000fe40003fc5270 */
[----:B------:R-:W-:Y:S02]  /*3840*/  ISETP.NE.AND P1, PT, R159, RZ, PT ;  /* 0x000000ff9f00720c */ /* 0x000fe40003f25270 */
[----:B------:R-:W-:Y:S02]  /*3850*/  SEL R35, R35, 0x2, P6 ;  /* 0x0000000223237807 */ /* 0x000fe40003000000 */
[----:B------:R-:W-:Y:S02]  /*3860*/  SEL R9, R9, 0x2, P1 ;  /* 0x0000000209097807 */ /* 0x000fe40000800000 */
[----:B------:R-:W-:Y:S02]  /*3870*/  ISETP.NE.AND P6, PT, R38, RZ, PT ;  /* 0x000000ff2600720c */ /* 0x000fe40003fc5270 */
[----:B------:R-:W-:-:S02]  /*3880*/  ISETP.NE.AND P1, PT, R160, RZ, PT ;  /* 0x000000ffa000720c */ /* 0x000fc40003f25270 */
[----:B------:R-:W-:Y:S02]  /*3890*/  SEL R36, R36, 0x2, P6 ;  /* 0x0000000224247807 */ /* 0x000fe40003000000 */
[----:B------:R-:W-:Y:S02]  /*38a0*/  SEL R20, R20, 0x2, P1 ;  /* 0x0000000214147807 */ /* 0x000fe40000800000 */
[----:B------:R-:W-:Y:S02]  /*38b0*/  ISETP.NE.AND P6, PT, R49, RZ, PT ;  /* 0x000000ff3100720c */ /* 0x000fe40003fc5270 */
[----:B------:R-:W-:Y:S02]  /*38c0*/  ISETP.NE.AND P1, PT, R161, RZ, PT ;  /* 0x000000ffa100720c */ /* 0x000fe40003f25270 */
[----:B------:R-:W-:Y:S02]  /*38d0*/  SEL R37, R37, 0x2, P6 ;  /* 0x0000000225257807 */ /* 0x000fe40003000000 */
[----:B------:R-:W-:-:S02]  /*38e0*/  SEL R21, R21, 0x2, P1 ;  /* 0x0000000215157807 */ /* 0x000fc40000800000 */
[----:B------:R-:W-:-:S04]  /*38f0*/  ISETP.NE.AND P6, PT, R50, RZ, PT ;  /* 0x000000ff3200720c */ /* 0x000fc80003fc5270 */
[----:B------:R-:W-:Y:S02]  /*3900*/  SEL R21, R21, 0x3, P6 ;  /* 0x0000000315157807 */ /* 0x000fe40003000000 */
[----:B------:R-:W-:-:S04]  /*3910*/  ISETP.NE.AND P6, PT, R51, RZ, PT ;  /* 0x000000ff3300720c */ /* 0x000fc80003fc5270 */
[----:B------:R-:W-:Y:S02]  /*3920*/  SEL R20, R20, 0x3, P6 ;  /* 0x0000000314147807 */ /* 0x000fe40003000000 */
[----:B------:R-:W-:-:S04]  /*3930*/  ISETP.NE.AND P6, PT, R55, RZ, PT ;  /* 0x000000ff3700720c */ /* 0x000fc80003fc5270 */
[----:B------:R-:W-:Y:S02]  /*3940*/  SEL R9, R9, 0x3, P6 ;  /* 0x0000000309097807 */ /* 0x000fe40003000000 */
        /* <DEDUP_REMOVED lines=11> */
[----:B------:R-:W-:Y:S02]  /*3a00*/  ISETP.NE.AND P6, PT, R59, RZ, PT ;  /* 0x000000ff3b00720c */ /* 0x000fe40003fc5270 */
[----:B------:R-:W-:Y:S02]  /*3a10*/  ISETP.NE.AND P1, PT, R164, RZ, PT ;  /* 0x000000ffa400720c */ /* 0x000fe40003f25270 */
[----:B------:R-:W-:Y:S02]  /*3a20*/  SEL R23, R23, 0x3, P6 ;  /* 0x0000000317177807 */ /* 0x000fe40003000000 */
[----:B------:R-:W-:Y:S02]  /*3a30*/  ISETP.NE.AND P6, PT, R60, RZ, PT ;  /* 0x000000ff3c00720c */ /* 0x000fe40003fc5270 */
[----:B------:R-:W-:Y:S02]  /*3a40*/  P2R R46, PR, RZ, 0x1 ;  /* 0x00000001ff2e7803 */ /* 0x000fe40000000000 */
[----:B------:R-:W-:-:S02]  /*3a50*/  SEL R22, R22, 0x3, P6 ;  /* 0x0000000316167807 */ /* 0x000fc40003000000 */
[----:B------:R-:W-:Y:S02]  /*3a60*/  SEL R33, R33, 0x2, P1 ;  /* 0x0000000221217807 */ /* 0x000fe40000800000 */
[----:B------:R-:W-:Y:S02]  /*3a70*/  ISETP.NE.AND P6, PT, R61, RZ, PT ;  /* 0x000000ff3d00720c */ /* 0x000fe40003fc5270 */
[----:B------:R-:W-:Y:S02]  /*3a80*/  ISETP.NE.AND P0, PT, R119, RZ, PT ;  /* 0x000000ff7700720c */ /* 0x000fe40003f05270 */
[----:B------:R-:W-:Y:S02]  /*3a90*/  SEL R33, R33, 0x3, P6 ;  /* 0x0000000321217807 */ /* 0x000fe40003000000 */
[----:B------:R-:W-:Y:S02]  /*3aa0*/  P2R R47, PR, RZ, 0x8 ;  /* 0x00000008ff2f7803 */ /* 0x000fe40000000000 */
[----:B------:R-:W-:-:S02]  /*3ab0*/  SEL R32, R32, 0x2, P0 ;  /* 0x0000000220207807 */ /* 0x000fc40000000000 */
[----:B------:R-:W-:Y:S02]  /*3ac0*/  ISETP.NE.AND P6, PT, R74, RZ, PT ;  /* 0x000000ff4a00720c */ /* 0x000fe40003fc5270 */
[----:B------:R-:W-:Y:S02]  /*3ad0*/  ISETP.NE.AND P3, PT, R115, RZ, PT ;  /* 0x000000ff7300720c */ /* 0x000fe40003f65270 */
[----:B------:R-:W-:Y:S02]  /*3ae0*/  SEL R32, R32, 0x3, P6 ;  /* 0x0000000320207807 */ /* 0x000fe40003000000 */
[----:B------:R-:W-:Y:S02]  /*3af0*/  SEL R31, R31, 0x2, P3 ;  /* 0x000000021f1f7807 */ /* 0x000fe40001800000 */
[----:B------:R-:W-:Y:S02]  /*3b00*/  ISETP.NE.AND P6, PT, R75, RZ, PT ;  /* 0x000000ff4b00720c */ /* 0x000fe40003fc5270 */
[----:B------:R-:W-:-:S02]  /*3b10*/  SEL R30, R30, 0x2, P4 ;  /* 0x000000021e1e7807 */ /* 0x000fc40002000000 */
[----:B------:R-:W-:Y:S02]  /*3b20*/  SEL R31, R31, 0x3, P6 ;  /* 0x000000031f1f7807 */ /* 0x000fe40003000000 */
[----:B------:R-:W-:-:S04]  /*3b30*/  ISETP.NE.AND P6, PT, R76, RZ, PT ;  /* 0x000000ff4c00720c */ /* 0x000fc80003fc5270 */
[----:B------:R-:W-:Y:S02]  /*3b40*/  SEL R30, R30, 0x3, P6 ;  /* 0x000000031e1e7807 */ /* 0x000fe40003000000 */
[----:B------:R-:W-:-:S04]  /*3b50*/  ISETP.NE.AND P6, PT, R77, RZ, PT ;  /* 0x000000ff4d00720c */ /* 0x000fc80003fc5270 */
[----:B------:R-:W-:Y:S02]  /*3b60*/  SEL R37, R37, 0x3, P6 ;  /* 0x0000000325257807 */ /* 0x000fe40003000000 */
[----:B------:R-:W-:Y:S02]  /*3b70*/  ISETP.NE.AND P6, PT, R78, RZ, PT ;  /* 0x000000ff4e00720c */ /* 0x000fe40003fc5270 */
[----:B------:R-:W-:Y:S02]  /*3b80*/  P2R R41, PR, RZ, 0x4 ;  /* 0x00000004ff297803 */ /* 0x000fe40000000000 */
[----:B------:R-:W-:Y:S02]  /*3b90*/  SEL R36, R36, 0x3, P6 ;  /* 0x0000000324247807 */ /* 0x000fe40003000000 */
[----:B------:R-:W-:Y:S02]  /*3ba0*/  ISETP.NE.AND P6, PT, R79, RZ, PT ;  /* 0x000000ff4f00720c */ /* 0x000fe40003fc5270 */
[----:B------:R-:W-:-:S02]  /*3bb0*/  ISETP.NE.AND P2, PT, R169, RZ, PT ;  /* 0x000000ffa900720c */ /* 0x000fc40003f45270 */
[----:B------:R-:W-:Y:S02]  /*3bc0*/  SEL R35, R35, 0x3, P6 ;  /* 0x0000000323237807 */ /* 0x000fe40003000000 */
[----:B------:R-:W-:Y:S02]  /*3bd0*/  SEL R34, R34, 0x2, P2 ;  /* 0x0000000222227807 */ /* 0x000fe40001000000 */
[----:B------:R-:W-:-:S04]  /*3be0*/  ISETP.NE.AND P6, PT, R80, RZ, PT ;  /* 0x000000ff5000720c */ /* 0x000fc80003fc5270 */
        /* <DEDUP_REMOVED lines=73> */
[----:B------:R-:W-:Y:S02]  /*4080*/  ISETP.NE.AND P6, PT, R52, RZ, PT ;  /* 0x000000ff3400720c */ /* 0x000fe40003fc5270 */
[----:B------:R-:W-:Y:S02]  /*4090*/  ISETP.NE.AND P4, PT, R89, RZ, PT ;  /* 0x000000ff5900720c */ /* 0x000fe40003f85270 */
[----:B------:R-:W-:Y:S02]  /*40a0*/  SEL R9, R9, 0x5, P6 ;  /* 0x0000000509097807 */ /* 0x000fe40003000000 */
[----:B------:R-:W-:Y:S02]  /*40b0*/  ISETP.NE.AND P6, PT, R55, RZ, PT ;  /* 0x000000ff3700720c */ /* 0x000fe40003fc5270 */
[----:B------:R-:W-:-:S02]  /*40c0*/  SEL R29, R29, 0x4, P4 ;  /* 0x000000041d1d7807 */ /* 0x000fc40002000000 */
[----:B------:R-:W-:Y:S02]  /*40d0*/  SEL R8, R8, 0x5, P6 ;  /* 0x0000000508087807 */ /* 0x000fe40003000000 */
[----:B------:R-:W-:Y:S02]  /*40e0*/  ISETP.NE.AND P6, PT, R56, RZ, PT ;  /* 0x000000ff3800720c */ /* 0x000fe40003fc5270 */
[----:B------:R-:W-:Y:S02]  /*40f0*/  ISETP.NE.AND P5, PT, R88, RZ, PT ;  /* 0x000000ff5800720c */ /* 0x000fe40003fa5270 */
[----:B------:R-:W-:Y:S02]  /*4100*/  SEL R29, R29, 0x5, P6 ;  /* 0x000000051d1d7807 */ /* 0x000fe40003000000 */
        /* <DEDUP_REMOVED lines=13> */
[----:B------:R-:W-:-:S02]  /*41e0*/  ISETP.NE.AND P6, PT, R61, RZ, PT ;  /* 0x000000ff3d00720c */ /* 0x000fc40003fc5270 */
[----:B------:R-:W-:Y:S02]  /*41f0*/  ISETP.NE.AND P0, PT, R116, RZ, PT ;  /* 0x000000ff7400720c */ /* 0x000fe40003f05270 */
[----:B------:R-:W-:Y:S02]  /*4200*/  SEL R32, R32, 0x5, P6 ;  /* 0x0000000520207807 */ /* 0x000fe40003000000 */
[----:B------:R-:W-:Y:S02]  /*4210*/  SEL R31, R31, 0x4, P0 ;  /* 0x000000041f1f7807 */ /* 0x000fe40000000000 */
[----:B------:R-:W-:Y:S02]  /*4220*/  ISETP.NE.AND P6, PT, R66, RZ, PT ;  /* 0x000000ff4200720c */ /* 0x000fe40003fc5270 */
        /* <DEDUP_REMOVED lines=10> */
[----:B------:R-:W-:-:S04]  /*42d0*/  ISETP.NE.AND P6, PT, R74, RZ, PT ;  /* 0x000000ff4a00720c */ /* 0x000fc80003fc5270 */
[----:B------:R-:W-:Y:S02]  /*42e0*/  SEL R40, R35, 0x5, P6 ;  /* 0x0000000523287807 */ /* 0x000fe40003000000 */
        /* <DEDUP_REMOVED lines=24> */
[----:B------:R-:W-:Y:S02]  /*4470*/  ISETP.NE.AND P6, PT, R75, RZ, PT ;  /* 0x000000ff4b00720c */ /* 0x000fe40003fc5270 */
[----:B------:R-:W-:Y:S02]  /*4480*/  ISETP.NE.AND P2, PT, R127, RZ, PT ;  /* 0x000000ff7f00720c */ /* 0x000fe40003f45270 */
[----:B------:R-:W-:Y:S02]  /*4490*/  P2R R49, PR, RZ, 0x2 ;  /* 0x00000002ff317803 */ /* 0x000fe40000000000 */
[----:B------:R-:W-:-:S02]  /*44a0*/  ISETP.NE.AND P1, PT, R129, RZ, PT ;  /* 0x000000ff8100720c */ /* 0x000fc40003f25270 */
[----:B------:R-:W-:Y:S02]  /*44b0*/  SEL R42, R34, 0x5, P6 ;  /* 0x00000005222a7807 */ /* 0x000fe40003000000 */
[----:B------:R-:W-:Y:S02]  /*44c0*/  ISETP.NE.AND P6, PT, R76, RZ, PT ;  /* 0x000000ff4c00720c */ /* 0x000fe40003fc5270 */
[----:B------:R-:W-:Y:S02]  /*44d0*/  SEL R36, R32, 0x6, P2 ;  /* 0x0000000620247807 */ /* 0x000fe40001000000 */
[----:B------:R-:W-:Y:S02]  /*44e0*/  P2R R32, PR, RZ, 0x2 ;  /* 0x00000002ff207803 */ /* 0x000fe40000000000 */
[----:B------:R-:W-:Y:S02]  /*44f0*/  ISETP.NE.AND P1, PT, R45, RZ, PT ;  /* 0x000000ff2d00720c */ /* 0x000fe40003f25270 */
[----:B------:R-:W-:-:S02]  /*4500*/  SEL R8, R8, 0x6, P6 ;  /* 0x0000000608087807 */ /* 0x000fc40003000000 */
[----:B------:R-:W-:Y:S02]  /*4510*/  ISETP.NE.AND P6, PT, R77, RZ, PT ;  /* 0x000000ff4d00720c */ /* 0x000fe40003fc5270 */
[----:B------:R-:W-:Y:S02]  /*4520*/  ISETP.NE.AND P0, PT, R117, RZ, PT ;  /* 0x000000ff7500720c */ /* 0x000fe40003f05270 */
[----:B------:R-:W-:Y:S02]  /*4530*/  P2R R31, PR, RZ, 0x2 ;  /* 0x00000002ff1f7803 */ /* 0x000fe40000000000 */
[----:B------:R-:W-:Y:S02]  /*4540*/  ISETP.NE.AND P1, PT, R44, RZ, PT ;  /* 0x000000ff2c00720c */ /* 0x000fe40003f25270 */
[----:B------:R-:W-:Y:S02]  /*4550*/  SEL R9, R9, 0x6, P6 ;  /* 0x0000000609097807 */ /* 0x000fe40003000000 */
[----:B------:R-:W-:-:S02]  /*4560*/  ISETP.NE.AND P6, PT, R78, RZ, PT ;  /* 0x000000ff4e00720c */ /* 0x000fc40003fc5270 */
[----:B------:R-:W-:Y:S02]  /*4570*/  SEL R34, R30, 0x6, P0 ;  /* 0x000000061e227807 */ /* 0x000fe40000000000 */
[----:B------:R-:W-:Y:S02]  /*4580*/  P2R R30, PR, RZ, 0x2 ;  /* 0x00000002ff1e7803 */ /* 0x000fe40000000000 */
[----:B------:R-:W-:Y:S02]  /*4590*/  ISETP.NE.AND P1, PT, R110, RZ, PT ;  /* 0x000000ff6e00720c */ /* 0x000fe40003f25270 */
[----:B------:R-:W-:Y:S02]  /*45a0*/  SEL R20, R20, 0x6, P6 ;  /* 0x0000000614147807 */ /* 0x000fe40003000000 */
[----:B------:R-:W-:Y:S02]  /*45b0*/  ISETP.NE.AND P6, PT, R79, RZ, PT ;  /* 0x000000ff4f00720c */ /* 0x000fe40003fc5270 */
[----:B------:R-:W-:-:S02]  /*45c0*/  SEL R37, R33, 0x6, P1 ;  /* 0x0000000621257807 */ /* 0x000fc40000800000 */
[----:B------:R-:W-:Y:S02]  /*45d0*/  ISETP.NE.AND P1, PT, R30, RZ, PT ;  /* 0x000000ff1e00720c */ /* 0x000fe40003f25270 */
[----:B------:R-:W-:Y:S02]  /*45e0*/  SEL R21, R21, 0x6, P6 ;  /* 0x0000000615157807 */ /* 0x000fe40003000000 */
[----:B------:R-:W-:Y:S02]  /*45f0*/  ISETP.NE.AND P6, PT, R80, RZ, PT ;  /* 0x000000ff5000720c */ /* 0x000fe40003fc5270 */
[----:B------:R-:W-:Y:S02]  /*4600*/  SEL R42, R42, 0x6, P1 ;  /* 0x000000062a2a7807 */ /* 0x000fe40000800000 */
[----:B------:R-:W-:Y:S02]  /*4610*/  ISETP.NE.AND P1, PT, R31, RZ, PT ;  /* 0x000000ff1f00720c */ /* 0x000fe40003f25270 */
[----:B------:R-:W-:-:S02]  /*4620*/  SEL R22, R22, 0x6, P6 ;  /* 0x0000000616167807 */ /* 0x000fc40003000000 */
[----:B------:R-:W-:Y:S02]  /*4630*/  ISETP.NE.AND P6, PT, R142, RZ, PT ;  /* 0x000000ff8e00720c */ /* 0x000fe40003fc5270 */
[----:B------:R-:W-:Y:S02]  /*4640*/  SEL R40, R40, 0x6, P1 ;  /* 0x0000000628287807 */ /* 0x000fe40000800000 */
[----:B------:R-:W-:Y:S02]  /*4650*/  ISETP.NE.AND P1, PT, R32, RZ, PT ;  /* 0x000000ff2000720c */ /* 0x000fe40003f25270 */
[----:B------:R-:W-:Y:S02]  /*4660*/  P2R R65, PR, RZ, 0x40 ;  /* 0x00000040ff417803 */ /* 0x000fe40000000000 */
[----:B------:R-:W-:Y:S02]  /*4670*/  ISETP.NE.AND P6, PT, R141, RZ, PT ;  /* 0x000000ff8d00720c */ /* 0x000fe40003fc5270 */
[----:B------:R-:W-:-:S02]  /*4680*/  SEL R39, R39, 0x6, P1 ;  /* 0x0000000627277807 */ /* 0x000fc40000800000 */
[----:B------:R-:W-:Y:S02]  /*4690*/  ISETP.NE.AND P1, PT, R49, RZ, PT ;  /* 0x000000ff3100720c */ /* 0x000fe40003f25270 */
[----:B------:R-:W-:Y:S02]  /*46a0*/  P2R R64, PR, RZ, 0x40 ;  /* 0x00000040ff407803 */ /* 0x000fe40000000000 */
[----:B------:R-:W-:Y:S02]  /*46b0*/  ISETP.NE.AND P6, PT, R139, RZ, PT ;  /* 0x000000ff8b00720c */ /* 0x000fe40003fc5270 */
[----:B------:R-:W-:Y:S02]  /*46c0*/  SEL R38, R38, 0x6, P1 ;  /* 0x0000000626267807 */ /* 0x000fe40000800000 */
[----:B------:R-:W-:Y:S02]  /*46d0*/  ISETP.NE.AND P1, PT, R50, RZ, PT ;  /* 0x000000ff3200720c */ /* 0x000fe40003f25270 */
[----:B------:R-:W-:-:S02]  /*46e0*/  P2R R63, PR, RZ, 0x40 ;  /* 0x00000040ff3f7803 */ /* 0x000fc40000000000 */
[----:B------:R-:W-:Y:S02]  /*46f0*/  ISETP.NE.AND P6, PT, R138, RZ, PT ;  /* 0x000000ff8a00720c */ /* 0x000fe40003fc5270 */
[----:B------:R-:W-:Y:S02]  /*4700*/  SEL R21, R21, 0x7, P1 ;  /* 0x0000000715157807 */ /* 0x000fe40000800000 */
[----:B------:R-:W-:Y:S02]  /*4710*/  ISETP.NE.AND P1, PT, R51, RZ, PT ;  /* 0x000000ff3300720c */ /* 0x000fe40003f25270 */
[----:B------:R-:W-:Y:S02]  /*4720*/  P2R R45, PR, RZ, 0x40 ;  /* 0x00000040ff2d7803 */ /* 0x000fe40000000000 */
[----:B------:R-:W-:Y:S01]  /*4730*/  ISETP.NE.AND P6, PT, R135, RZ, PT ;  /* 0x000000ff8700720c */ /* 0x000fe20003fc5270 */
[----:B------:R-:W1:Y:S01]  /*4740*/  S2R R68, SR_TID.X ;  /* 0x0000000000447919 */ /* 0x000e620000002100 */
[----:B------:R-:W-:-:S02]  /*4750*/  SEL R20, R20, 0x7, P1 ;  /* 0x0000000714147807 */ /* 0x000fc40000800000 */
[----:B------:R-:W-:Y:S02]  /*4760*/  ISETP.NE.AND P1, PT, R52, RZ, PT ;  /* 0x000000ff3400720c */ /* 0x000fe40003f25270 */
[----:B------:R-:W-:Y:S02]  /*4770*/  P2R R44, PR, RZ, 0x40 ;  /* 0x00000040ff2c7803 */ /* 0x000fe40000000000 */
[----:B------:R-:W-:Y:S02]  /*4780*/  ISETP.NE.AND P6, PT, R134, RZ, PT ;  /* 0x000000ff8600720c */ /* 0x000fe40003fc5270 */
[----:B------:R-:W-:Y:S02]  /*4790*/  SEL R9, R9, 0x7, P1 ;  /* 0x0000000709097807 */ /* 0x000fe40000800000 */
[----:B------:R-:W-:Y:S02]  /*47a0*/  ISETP.NE.AND P1, PT, R55, RZ, PT ;  /* 0x000000ff3700720c */ /* 0x000fe40003f25270 */
[----:B------:R-:W-:-:S02]  /*47b0*/  ISETP.NE.AND P3, PT, R97, RZ, PT ;  /* 0x000000ff6100720c */ /* 0x000fc40003f65270 */
[----:B------:R-:W-:Y:S02]  /*47c0*/  SEL R40, R40, 0x7, P6 ;  /* 0x0000000728287807 */ /* 0x000fe40003000000 */
[----:B------:R-:W-:Y:S02]  /*47d0*/  ISETP.NE.AND P6, PT, R44, RZ, PT ;  /* 0x000000ff2c00720c */ /* 0x000fe40003fc5270 */
[----:B------:R-:W-:Y:S02]  /*47e0*/  SEL R8, R8, 0x7, P1 ;  /* 0x0000000708087807 */ /* 0x000fe40000800000 */
[----:B------:R-:W-:Y:S02]  /*47f0*/  SEL R29, R29, 0x6, P3 ;  /* 0x000000061d1d7807 */ /* 0x000fe40001800000 */
[----:B------:R-:W-:Y:S02]  /*4800*/  ISETP.NE.AND P1, PT, R56, RZ, PT ;  /* 0x000000ff3800720c */ /* 0x000fe40003f25270 */
[----:B------:R-:W-:-:S02]  /*4810*/  ISETP.NE.AND P4, PT, R96, RZ, PT ;  /* 0x000000ff6000720c */ /* 0x000fc40003f85270 */
[----:B------:R-:W-:Y:S02]  /*4820*/  SEL R42, R42, 0x7, P6 ;  /* 0x000000072a2a7807 */ /* 0x000fe40003000000 */
[----:B------:R-:W-:Y:S01]  /*4830*/  ISETP.NE.AND P6, PT, R45, RZ, PT ;  /* 0x000000ff2d00720c */ /* 0x000fe20003fc5270 */
[----:B------:R-:W2:Y:S01]  /*4840*/  S2UR UR5, SR_CgaCtaId ;  /* 0x00000000000579c3 */ /* 0x000ea20000008800 */
[----:B------:R-:W-:Y:S02]  /*4850*/  SEL R30, R29, 0x7, P1 ;  /* 0x000000071d1e7807 */ /* 0x000fe40000800000 */
        /* <DEDUP_REMOVED lines=15> */
[----:B------:R-:W-:Y:S01]  /*4950*/  ISETP.NE.AND P1, PT, R60, RZ, PT ;  /* 0x000000ff3c00720c */ /* 0x000fe20003f25270 */
[----:B------:R-:W-:Y:S01]  /*4960*/  IMAD.SHL.U32 R21, R10, 0x4, RZ ;  /* 0x000000040a157824 */ /* 0x000fe200078e00ff */
[----:B------:R-:W-:Y:S01]  /*4970*/  SEL R22, R8, 0x8, P6 ;  /* 0x0000000808167807 */ /* 0x000fe20003000000 */
[----:B-1----:R-:W-:Y:S01]  /*4980*/  IMAD.SHL.U32 R9, R68, 0x400, RZ ;  /* 0x0000040044097824 */ /* 0x002fe200078e00ff */
[----:B------:R-:W-:Y:S02]  /*4990*/  SHF.R.U32.HI R8, RZ, 0x4, R10 ;  /* 0x00000004ff087819 */ /* 0x000fe4000001160a */
[----:B------:R-:W-:Y:S02]  /*49a0*/  SHF.R.U32.HI R10, RZ, 0x2, R68 ;  /* 0x00000002ff0a7819 */ /* 0x000fe40000011644 */
[----:B------:R-:W-:Y:S01]  /*49b0*/  SEL R37, R37, 0x7, P1 ;  /* 0x0000000725257807 */ /* 0x000fe20000800000 */
[----:B------:R-:W-:Y:S01]  /*49c0*/  UMOV UR4, 0x400 ;  /* 0x0000040000047882 */ /* 0x000fe20000000000 */
[----:B------:R-:W-:-:S02]  /*49d0*/  ISETP.NE.AND P1, PT, R61, RZ, PT ;  /* 0x000000ff3d00720c */ /* 0x000fc40003f25270 */
[----:B------:R-:W-:Y:S01]  /*49e0*/  SGXT.U32 R8, R8, 0x4 ;  /* 0x000000040808781a */ /* 0x000fe20000000000 */
[----:B--2---:R-:W-:Y:S01]  /*49f0*/  UPRMT UR4, UR5, 0x654, UR4 ;  /* 0x0000065405047896 */ /* 0x004fe20008000004 */
[----:B------:R-:W-:Y:S02]  /*4a00*/  SGXT.U32 R10, R10, 0x6 ;  /* 0x000000060a0a781a */ /* 0x000fe40000000000 */
[----:B------:R-:W-:Y:S02]  /*4a10*/  LOP3.LUT R9, R9, 0xc00, RZ, 0xc0, !PT ;  /* 0x00000c0009097812 */ /* 0x000fe400078ec0ff */
[----:B------:R-:W-:Y:S02]  /*4a20*/  ISETP.NE.AND P2, PT, R128, RZ, PT ;  /* 0x000000ff8000720c */ /* 0x000fe40003f45270 */
[----:B------:R-:W-:Y:S02]  /*4a30*/  ISETP.NE.AND P4, PT, R149, RZ, PT ;  /* 0x000000ff9500720c */ /* 0x000fe40003f85270 */
[----:B------:R-:W-:-:S02]  /*4a40*/  ISETP.NE.AND P0, PT, R153, RZ, PT ;  /* 0x000000ff9900720c */ /* 0x000fc40003f05270 */
[----:B------:R-:W-:Y:S02]  /*4a50*/  SEL R36, R36, 0x7, P1 ;  /* 0x0000000724247807 */ /* 0x000fe40000800000 */
[----:B------:R-:W-:Y:S02]  /*4a60*/  ISETP.NE.AND P1, PT, R62, RZ, PT ;  /* 0x000000ff3e00720c */ /* 0x000fe40003f25270 */
[----:B------:R-:W-:Y:S02]  /*4a70*/  LOP3.LUT R21, R0, 0x3c, R21, 0xf8, !PT ;  /* 0x0000003c00157812 */ /* 0x000fe400078ef815 */
[----:B------:R-:W-:Y:S02]  /*4a80*/  LOP3.LUT R11, R11, R8, RZ, 0xfc, !PT ;  /* 0x000000080b0b7212 */ /* 0x000fe400078efcff */
[C---:B------:R-:W-:Y:S02]  /*4a90*/  LOP3.LUT R0, R9.reuse, R10, RZ, 0xfc, !PT ;  /* 0x0000000a09007212 */ /* 0x040fe400078efcff */
[----:B------:R-:W-:-:S02]  /*4aa0*/  LOP3.LUT R8, R9, 0x40, RZ, 0xfc, !PT ;  /* 0x0000004009087812 */ /* 0x000fc400078efcff */
[----:B------:R-:W-:Y:S02]  /*4ab0*/  ISETP.NE.AND P3, PT, R152, RZ, PT ;  /* 0x000000ff9800720c */ /* 0x000fe40003f65270 */
[----:B------:R-:W-:Y:S02]  /*4ac0*/  SEL R34, R34, 0x7, P2 ;  /* 0x0000000722227807 */ /* 0x000fe40001000000 */
[----:B------:R-:W-:Y:S02]  /*4ad0*/  SEL R31, R31, 0x8, P4 ;  /* 0x000000081f1f7807 */ /* 0x000fe40002000000 */
[----:B------:R-:W-:Y:S02]  /*4ae0*/  SEL R33, R33, 0x8, P0 ;  /* 0x0000000821217807 */ /* 0x000fe40000000000 */
[----:B------:R-:W-:Y:S02]  /*4af0*/  LOP3.LUT R10, R9, 0x80, RZ, 0xfc, !PT ;  /* 0x00000080090a7812 */ /* 0x000fe400078efcff */
[----:B------:R-:W-:-:S02]  /*4b00*/  ISETP.NE.AND P2, PT, R41, RZ, PT ;  /* 0x000000ff2900720c */ /* 0x000fc40003f45270 */
[----:B------:R-:W-:Y:S02]  /*4b10*/  ISETP.NE.AND P6, PT, R54, RZ, PT ;  /* 0x000000ff3600720c */ /* 0x000fe40003fc5270 */
[----:B------:R-:W-:Y:S02]  /*4b20*/  ISETP.NE.AND P4, PT, R48, RZ, PT ;  /* 0x000000ff3000720c */ /* 0x000fe40003f85270 */
[----:B------:R-:W-:Y:S02]  /*4b30*/  ISETP.NE.AND P0, PT, R46, RZ, PT ;  /* 0x000000ff2e00720c */ /* 0x000fe40003f05270 */
[----:B------:R-:W-:Y:S02]  /*4b40*/  LOP3.LUT R20, R9, 0xc0, RZ, 0xfc, !PT ;  /* 0x000000c009147812 */ /* 0x000fe400078efcff */
[----:B------:R-:W-:Y:S02]  /*4b50*/  SEL R35, R35, 0x7, P1 ;  /* 0x0000000723237807 */ /* 0x000fe40000800000 */
[----:B------:R-:W-:-:S02]  /*4b60*/  LEA.HI R41, R9, UR4, RZ, 0x1e ;  /* 0x0000000409297c11 */ /* 0x000fc4000f8ff0ff */
[C---:B------:R-:W-:Y:S02]  /*4b70*/  LOP3.LUT R44, R9.reuse, 0x100, RZ, 0xfc, !PT ;  /* 0x00000100092c7812 */ /* 0x040fe400078efcff */
[C---:B------:R-:W-:Y:S02]  /*4b80*/  LOP3.LUT R46, R9.reuse, 0x140, RZ, 0xfc, !PT ;  /* 0x00000140092e7812 */ /* 0x040fe400078efcff */
[C---:B------:R-:W-:Y:S02]  /*4b90*/  LOP3.LUT R48, R9.reuse, 0x180, RZ, 0xfc, !PT ;  /* 0x0000018009307812 */ /* 0x040fe400078efcff */
[C---:B------:R-:W-:Y:S02]  /*4ba0*/  LOP3.LUT R50, R9.reuse, 0x1c0, RZ, 0xfc, !PT ;  /* 0x000001c009327812 */ /* 0x040fe400078efcff */
[C---:B------:R-:W-:Y:S02]  /*4bb0*/  LOP3.LUT R52, R9.reuse, 0x200, RZ, 0xfc, !PT ;  /* 0x0000020009347812 */ /* 0x040fe400078efcff */
[----:B------:R-:W-:-:S02]  /*4bc0*/  LOP3.LUT R54, R9, 0x240, RZ, 0xfc, !PT ;  /* 0x0000024009367812 */ /* 0x000fc400078efcff */
[C---:B------:R-:W-:Y:S02]  /*4bd0*/  LOP3.LUT R56, R9.reuse, 0x280, RZ, 0xfc, !PT ;  /* 0x0000028009387812 */ /* 0x040fe400078efcff */
[C---:B------:R-:W-:Y:S02]  /*4be0*/  LOP3.LUT R58, R9.reuse, 0x2c0, RZ, 0xfc, !PT ;  /* 0x000002c0093a7812 */ /* 0x040fe400078efcff */
[C---:B------:R-:W-:Y:S02]  /*4bf0*/  LOP3.LUT R60, R9.reuse, 0x300, RZ, 0xfc, !PT ;  /* 0x00000300093c7812 */ /* 0x040fe400078efcff */
[C---:B------:R-:W-:Y:S02]  /*4c00*/  LOP3.LUT R62, R9.reuse, 0x340, RZ, 0xfc, !PT ;  /* 0x00000340093e7812 */ /* 0x040fe400078efcff */
[C---:B------:R-:W-:Y:S02]  /*4c10*/  LOP3.LUT R64, R9.reuse, 0x380, RZ, 0xfc, !PT ;  /* 0x0000038009407812 */ /* 0x040fe400078efcff */
[----:B------:R-:W-:-:S02]  /*4c20*/  LOP3.LUT R66, R9, 0x3c0, RZ, 0xfc, !PT ;  /* 0x000003c009427812 */ /* 0x000fc400078efcff */
[----:B------:R-:W-:Y:S02]  /*4c30*/  ISETP.NE.AND P5, PT, R147, RZ, PT ;  /* 0x000000ff9300720c */ /* 0x000fe40003fa5270 */
[----:B------:R-:W-:Y:S02]  /*4c40*/  ISETP.NE.AND P1, PT, R43, RZ, PT ;  /* 0x000000ff2b00720c */ /* 0x000fe40003f25270 */
[----:B------:R-:W-:Y:S02]  /*4c50*/  LEA.HI R9, R8, UR4, RZ, 0x1e ;  /* 0x0000000408097c11 */ /* 0x000fe4000f8ff0ff */
[----:B------:R-:W-:Y:S02]  /*4c60*/  SEL R32, R32, 0x8, P3 ;  /* 0x0000000820207807 */ /* 0x000fe40001800000 */
[----:B------:R-:W-:Y:S02]  /*4c70*/  LEA.HI R43, R10, UR4, RZ, 0x1e ;  /* 0x000000040a2b7c11 */ /* 0x000fe4000f8ff0ff */
[----:B------:R-:W-:-:S02]  /*4c80*/  ISETP.NE.AND P3, PT, R47, RZ, PT ;  /* 0x000000ff2f00720c */ /* 0x000fc40003f65270 */
[----:B------:R-:W-:Y:S01]  /*4c90*/  LEA.HI R45, R20, UR4, RZ, 0x1e ;  /* 0x00000004142d7c11 */ /* 0x000fe2000f8ff0ff */
[----:B------:R-:W-:Y:S01]  /*4ca0*/  IMAD R41, R0, 0x4, R41 ;  /* 0x0000000400297824 */ /* 0x000fe200078e0229 */
[----:B------:R-:W-:Y:S01]  /*4cb0*/  LEA.HI R47, R44, UR4, RZ, 0x1e ;  /* 0x000000042c2f7c11 */ /* 0x000fe2000f8ff0ff */
[----:B------:R-:W-:Y:S01]  /*4cc0*/  IMAD R10, R0, 0x4, R9 ;  /* 0x00000004000a7824 */ /* 0x000fe200078e0209 */
[----:B------:R-:W-:Y:S02]  /*4cd0*/  SEL R30, R30, 0x8, P5 ;  /* 0x000000081e1e7807 */ /* 0x000fe40002800000 */
[----:B------:R-:W-:Y:S01]  /*4ce0*/  LEA.HI R49, R46, UR4, RZ, 0x1e ;  /* 0x000000042e317c11 */ /* 0x000fe2000f8ff0ff */
[----:B------:R-:W-:Y:S01]  /*4cf0*/  IMAD R43, R0, 0x4, R43 ;  /* 0x00000004002b7824 */ /* 0x000fe200078e022b */
[----:B------:R-:W-:Y:S02]  /*4d00*/  ISETP.NE.AND P5, PT, R53, RZ, PT ;  /* 0x000000ff3500720c */ /* 0x000fe40003fa5270 */
[----:B------:R-:W-:Y:S01]  /*4d10*/  LEA.HI R51, R48, UR4, RZ, 0x1e ;  /* 0x0000000430337c11 */ /* 0x000fe2000f8ff0ff */
[----:B------:R-:W-:Y:S01]  /*4d20*/  IMAD R44, R0, 0x4, R45 ;  /* 0x00000004002c7824 */ /* 0x000fe200078e022d */
[----:B------:R-:W-:Y:S01]  /*4d30*/  LEA.HI R53, R50, UR4, RZ, 0x1e ;  /* 0x0000000432357c11 */ /* 0x000fe2000f8ff0ff */
[----:B------:R-:W-:Y:S01]  /*4d40*/  IMAD R47, R0, 0x4, R47 ;  /* 0x00000004002f7824 */ /* 0x000fe200078e022f */
[----:B------:R-:W-:Y:S01]  /*4d50*/  LEA.HI R55, R52, UR4, RZ, 0x1e ;  /* 0x0000000434377c11 */ /* 0x000fe2000f8ff0ff */
[----:B------:R-:W-:Y:S01]  /*4d60*/  IMAD R46, R0, 0x4, R49 ;  /* 0x00000004002e7824 */ /* 0x000fe200078e0231 */
[----:B------:R-:W-:Y:S01]  /*4d70*/  LEA.HI R57, R54, UR4, RZ, 0x1e ;  /* 0x0000000436397c11 */ /* 0x000fe2000f8ff0ff */
[----:B------:R-:W-:Y:S01]  /*4d80*/  STS [R41], R24 ;  /* 0x0000001829007388 */ /* 0x000fe20000000800 */
[----:B------:R-:W-:Y:S01]  /*4d90*/  LEA.HI R59, R56, UR4, RZ, 0x1e ;  /* 0x00000004383b7c11 */ /* 0x000fe2000f8ff0ff */
[----:B------:R-:W-:Y:S01]  /*4da0*/  IMAD R51, R0, 0x4, R51 ;  /* 0x0000000400337824 */ /* 0x000fe200078e0233 */
[----:B------:R-:W-:Y:S01]  /*4db0*/  LEA.HI R61, R58, UR4, RZ, 0x1e ;  /* 0x000000043a3d7c11 */ /* 0x000fe2000f8ff0ff */
[----:B------:R1:W-:Y:S01]  /*4dc0*/  STS [R10+0x100], R25 ;  /* 0x000100190a007388 */ /* 0x0003e20000000800 */
[----:B------:R-:W-:Y:S01]  /*4dd0*/  LEA.HI R63, R60, UR4, RZ, 0x1e ;  /* 0x000000043c3f7c11 */ /* 0x000fe2000f8ff0ff */
[----:B------:R-:W-:Y:S01]  /*4de0*/  IMAD R48, R0, 0x4, R53 ;  /* 0x0000000400307824 */ /* 0x000fe200078e0235 */
[----:B------:R-:W-:Y:S01]  /*4df0*/  LEA.HI R65, R62, UR4, RZ, 0x1e ;  /* 0x000000043e417c11 */ /* 0x000fe2000f8ff0ff */
[----:B------:R-:W-:Y:S01]  /*4e00*/  STS [R43+0x200], R26 ;  /* 0x0002001a2b007388 */ /* 0x000fe20000000800 */
[----:B------:R-:W-:Y:S01]  /*4e10*/  IMAD R55, R0, 0x4, R55 ;  /* 0x0000000400377824 */ /* 0x000fe200078e0237 */
[----:B------:R-:W-:Y:S01]  /*4e20*/  LEA.HI R67, R64, UR4, RZ, 0x1e ;  /* 0x0000000440437c11 */ /* 0x000fe2000f8ff0ff */
[----:B------:R-:W-:Y:S01]  /*4e30*/  IMAD R50, R0, 0x4, R57 ;  /* 0x0000000400327824 */ /* 0x000fe200078e0239 */
[----:B------:R-:W-:Y:S01]  /*4e40*/  STS [R44+0x300], R27 ;  /* 0x0003001b2c007388 */ /* 0x000fe20000000800 */
[----:B------:R-:W-:Y:S01]  /*4e50*/  LEA.HI R69, R66, UR4, RZ, 0x1e ;  /* 0x0000000442457c11 */ /* 0x000fe2000f8ff0ff */
[----:B------:R-:W-:-:S02]  /*4e60*/  IMAD R59, R0, 0x4, R59 ;  /* 0x00000004003b7824 */ /* 0x000fc400078e023b */
[----:B------:R-:W-:Y:S01]  /*4e70*/  STS [R47+0x400], R4 ;  /* 0x000400042f007388 */ /* 0x000fe20000000800 */
[----:B------:R-:W-:-:S03]  /*4e80*/  IMAD R52, R0, 0x4, R61 ;  /* 0x0000000400347824 */ /* 0x000fc600078e023d */
[----:B------:R2:W-:Y:S01]  /*4e90*/  STS [R46+0x500], R5 ;  /* 0x000500052e007388 */ /* 0x0005e20000000800 */
[----:B------:R-:W-:-:S03]  /*4ea0*/  IMAD R63, R0, 0x4, R63 ;  /* 0x00000004003f7824 */ /* 0x000fc600078e023f */
[----:B------:R-:W-:Y:S01]  /*4eb0*/  STS [R51+0x600], R6 ;  /* 0x0006000633007388 */ /* 0x000fe20000000800 */
[----:B------:R-:W-:-:S03]  /*4ec0*/  IMAD R54, R0, 0x4, R65 ;  /* 0x0000000400367824 */ /* 0x000fc600078e0241 */
[----:B------:R-:W-:Y:S01]  /*4ed0*/  STS [R48+0x700], R7 ;  /* 0x0007000730007388 */ /* 0x000fe20000000800 */
[----:B------:R-:W-:-:S03]  /*4ee0*/  IMAD R67, R0, 0x4, R67 ;  /* 0x0000000400437824 */ /* 0x000fc600078e0243 */
[----:B------:R3:W-:Y:S01]  /*4ef0*/  STS [R55+0x800], R12 ;  /* 0x0008000c37007388 */ /* 0x0007e20000000800 */
[----:B------:R-:W-:-:S03]  /*4f00*/  IMAD R56, R0, 0x4, R69 ;  /* 0x0000000400387824 */ /* 0x000fc600078e0245 */
[----:B------:R-:W-:Y:S01]  /*4f10*/  STS [R50+0x900], R13 ;  /* 0x0009000d32007388 */ /* 0x000fe20000000800 */
[----:B------:R-:W-:-:S03]  /*4f20*/  IMAD.SHL.U32 R8, R68, 0x4, RZ ;  /* 0x0000000444087824 */ /* 0x000fc600078e00ff */
[----:B------:R-:W-:Y:S04]  /*4f30*/  STS [R59+0xa00], R14 ;  /* 0x000a000e3b007388 */ /* 0x000fe80000000800 */
[----:B------:R-:W-:Y:S04]  /*4f40*/  STS [R52+0xb00], R15 ;  /* 0x000b000f34007388 */ /* 0x000fe80000000800 */
[----:B------:R-:W-:Y:S01]  /*4f50*/  STS [R63+0xc00], R16 ;  /* 0x000c00103f007388 */ /* 0x000fe20000000800 */
[----:B------:R-:W-:-:S03]  /*4f60*/  LOP3.LUT R0, R8, 0x3fc, RZ, 0xc0, !PT ;  /* 0x000003fc08007812 */ /* 0x000fc600078ec0ff */
[----:B------:R-:W-:Y:S04]  /*4f70*/  STS [R54+0xd00], R17 ;  /* 0x000d001136007388 */ /* 0x000fe80000000800 */
[----:B------:R-:W-:Y:S04]  /*4f80*/  STS [R67+0xe00], R18 ;  /* 0x000e001243007388 */ /* 0x000fe80000000800 */
[----:B------:R-:W-:Y:S01]  /*4f90*/  STS [R56+0xf00], R19 ;  /* 0x000f001338007388 */ /* 0x000fe20000000800 */
[----:B------:R-:W-:Y:S01]  /*4fa0*/  IMAD.MOV.U32 R20, RZ, RZ, RZ ;  /* 0x000000ffff147224 */ /* 0x000fe200078e00ff */
[----:B------:R-:W-:-:S02]  /*4fb0*/  LOP3.LUT R9, R0, 0x400, RZ, 0xfc, !PT ;  /* 0x0000040000097812 */ /* 0x000fc400078efcff */
[C---:B------:R-:W-:Y:S01]  /*4fc0*/  LOP3.LUT R45, R0.reuse, 0x800, RZ, 0xfc, !PT ;  /* 0x00000800002d7812 */ /* 0x040fe200078efcff */
[----:B------:R-:W-:Y:S01]  /*4fd0*/  IMAD.HI R8, R21, -0x6e5d4c3b, R20 ;  /* 0x91a2b3c515087827 */ /* 0x000fe200078e0214 */
[----:B------:R-:W-:Y:S02]  /*4fe0*/  LOP3.LUT R49, R0, 0xc00, RZ, 0xfc, !PT ;  /* 0x00000c0000317812 */ /* 0x000fe400078efcff */
[----:B------:R-:W-:Y:S02]  /*4ff0*/  SHF.R.U32.HI R20, RZ, 0x2, R9 ;  /* 0x00000002ff147819 */ /* 0x000fe40000011609 */
[----:B------:R-:W-:Y:S02]  /*5000*/  SHF.R.U32.HI R45, RZ, 0x2, R45 ;  /* 0x00000002ff2d7819 */ /* 0x000fe4000001162d */
[----:B------:R-:W-:Y:S02]  /*5010*/  SHF.R.U32.HI R49, RZ, 0x2, R49 ;  /* 0x00000002ff317819 */ /* 0x000fe40000011631 */
[----:B------:R-:W-:-:S02]  /*5020*/  LOP3.LUT R9, R68, 0xf0, RZ, 0xc0, !PT ;  /* 0x000000f044097812 */ /* 0x000fc400078ec0ff */
[----:B------:R-:W-:Y:S02]  /*5030*/  LOP3.LUT R20, R20, 0x1f0, RZ, 0xc0, !PT ;  /* 0x000001f014147812 */ /* 0x000fe400078ec0ff */
[----:B------:R-:W-:Y:S01]  /*5040*/  LOP3.LUT R45, R45, 0x2f0, RZ, 0xc0, !PT ;  /* 0x000002f02d2d7812 */ /* 0x000fe200078ec0ff */
[----:B------:R-:W-:Y:S01]  /*5050*/  VIADD R9, R9, UR4 ;  /* 0x0000000409097c36 */ /* 0x000fe20008000000 */
[----:B------:R-:W-:Y:S01]  /*5060*/  LOP3.LUT R49, R49, 0x3f0, RZ, 0xc0, !PT ;  /* 0x000003f031317812 */ /* 0x000fe200078ec0ff */
[----:B-1----:R-:W-:Y:S02]  /*5070*/  VIADD R25, R20, UR4 ;  /* 0x0000000414197c36 */ /* 0x002fe40008000000 */
[----:B------:R-:W-:Y:S02]  /*5080*/  VIADD R45, R45, UR4 ;  /* 0x000000042d2d7c36 */ /* 0x000fe40008000000 */
[----:B------:R-:W-:Y:S01]  /*5090*/  VIADD R49, R49, UR4 ;  /* 0x0000000431317c36 */ /* 0x000fe20008000000 */
[----:B------:R-:W-:Y:S01]  /*50a0*/  SEL R39, R39, 0x7, P1 ;  /* 0x0000000727277807 */ /* 0x000fe20000800000 */
[C---:B------:R-:W-:Y:S01]  /*50b0*/  IMAD R9, R0.reuse, 0x4, R9 ;  /* 0x0000000400097824 */ /* 0x040fe200078e0209 */
[----:B------:R-:W-:Y:S01]  /*50c0*/  BAR.SYNC.DEFER_BLOCKING 0x0 ;  /* 0x0000000000007b1d */ /* 0x000fe20000010000 */
[----:B------:R-:W-:-:S02]  /*50d0*/  IMAD R25, R0, 0x4, R25 ;  /* 0x0000000400197824 */ /* 0x000fc400078e0219 */
[C---:B------:R-:W-:Y:S02]  /*50e0*/  IMAD R45, R0.reuse, 0x4, R45 ;  /* 0x00000004002d7824 */ /* 0x040fe400078e022d */
[----:B------:R-:W-:Y:S01]  /*50f0*/  IMAD R49, R0, 0x4, R49 ;  /* 0x0000000400317824 */ /* 0x000fe200078e0231 */
[----:B--2---:R-:W-:Y:S02]  /*5100*/  SHF.R.U32.HI R5, RZ, 0x1f, R8 ;  /* 0x0000001fff057819 */ /* 0x004fe40000011608 */
[----:B------:R-:W-:Y:S01]  /*5110*/  SEL R38, R38, 0x7, P2 ;  /* 0x0000000726267807 */ /* 0x000fe20001000000 */
[----:B---3--:R-:W-:Y:S01]  /*5120*/  IMAD R12, R3, 0x120, R2 ;  /* 0x00000120030c7824 */ /* 0x008fe200078e0202 */
[----:B------:R-:W-:Y:S01]  /*5130*/  ISETP.NE.AND P1, PT, R137, RZ, PT ;  /* 0x000000ff8900720c */ /* 0x000fe20003f25270 */
[----:B------:R-:W-:Y:S01]  /*5140*/  ULDC.64 UR4, c[0x0][0x220] ;  /* 0x0000880000047ab9 */ /* 0x000fe20000000a00 */
[----:B------:R-:W-:Y:S01]  /*5150*/  LEA.HI.SX32 R5, R8, R5, 0x17 ;  /* 0x0000000508057211 */ /* 0x000fe200078fbaff */
[----:B------:R1:W2:Y:S04]  /*5160*/  LDS.128 R68, [R9] ;  /* 0x0000000009447984 */ /* 0x0002a80000000c00 */
[----:B------:R-:W3:Y:S04]  /*5170*/  LDS.128 R24, [R25+0x1000] ;  /* 0x0010000019187984 */ /* 0x000ee80000000c00 */
[----:B------:R-:W4:Y:S04]  /*5180*/  LDS.128 R44, [R45+0x2000] ;  /* 0x002000002d2c7984 */ /* 0x000f280000000c00 */
[----:B------:R-:W5:Y:S01]  /*5190*/  LDS.128 R48, [R49+0x3000] ;  /* 0x0030000031307984 */ /* 0x000f620000000c00 */
[----:B------:R-:W-:Y:S01]  /*51a0*/  ISETP.NE.AND P2, PT, R140, RZ, PT ;  /* 0x000000ff8c00720c */ /* 0x000fe20003f45270 */
[----:B-1----:R-:W1:Y:S01]  /*51b0*/  LDC.64 R8, c[0x0][0x218] ;  /* 0x00008600ff087b82 */ /* 0x002e620000000a00 */
[----:B------:R-:W-:-:S02]  /*51c0*/  SEL R37, R37, 0x8, P1 ;  /* 0x0000000825257807 */ /* 0x000fc40000800000 */
[----:B------:R-:W-:Y:S02]  /*51d0*/  ISETP.NE.AND P1, PT, R132, RZ, PT ;  /* 0x000000ff8400720c */ /* 0x000fe40003f25270 */
[----:B------:R-:W-:Y:S02]  /*51e0*/  SEL R36, R36, 0x8, P2 ;  /* 0x0000000824247807 */ /* 0x000fe40001000000 */
[----:B------:R-:W-:Y:S02]  /*51f0*/  ISETP.NE.AND P2, PT, R133, RZ, PT ;  /* 0x000000ff8500720c */ /* 0x000fe40003f45270 */
[----:B------:R-:W-:Y:S02]  /*5200*/  SEL R35, R35, 0x8, P1 ;  /* 0x0000000823237807 */ /* 0x000fe40000800000 */
[----:B------:R-:W-:Y:S02]  /*5210*/  ISETP.GE.AND P1, PT, R21, 0xe10, PT ;  /* 0x00000e101500780c */ /* 0x000fe40003f26270 */
[----:B------:R-:W-:-:S02]  /*5220*/  LOP3.LUT R0, R11, 0x10, RZ, 0xfc, !PT ;  /* 0x000000100b007812 */ /* 0x000fc400078efcff */
[----:B------:R-:W-:Y:S01]  /*5230*/  SEL R34, R34, 0x8, P2 ;  /* 0x0000000822227807 */ /* 0x000fe20001000000 */
[----:B------:R-:W-:Y:S01]  /*5240*/  IMAD R20, R5, -0x384, R21 ;  /* 0xfffffc7c05147824 */ /* 0x000fe200078e0215 */
[----:B------:R-:W-:Y:S02]  /*5250*/  ISETP.LT.AND P2, PT, R0, 0x120, !P1 ;  /* 0x000001200000780c */ /* 0x000fe40004f41270 */
[C---:B------:R-:W-:Y:S02]  /*5260*/  LOP3.LUT R0, R11.reuse, 0x20, RZ, 0xfc, !PT ;  /* 0x000000200b007812 */ /* 0x040fe400078efcff */
[----:B------:R-:W-:Y:S01]  /*5270*/  LOP3.LUT R2, R11, 0x30, RZ, 0xfc, !PT ;  /* 0x000000300b027812 */ /* 0x000fe200078efcff */
[----:B------:R-:W-:Y:S01]  /*5280*/  IMAD R20, R5, 0xa8c00, R20 ;  /* 0x000a8c0005147824 */ /* 0x000fe200078e0214 */
[----:B------:R-:W-:Y:S02]  /*5290*/  SEL R38, R38, 0x8, P3 ;  /* 0x0000000826267807 */ /* 0x000fe40001800000 */
[----:B------:R-:W-:-:S02]  /*52a0*/  SEL R39, R39, 0x8, P4 ;  /* 0x0000000827277807 */ /* 0x000fc40002000000 */
[----:B------:R-:W-:Y:S02]  /*52b0*/  ISETP.LT.AND P3, PT, R0, 0x120, !P1 ;  /* 0x000001200000780c */ /* 0x000fe40004f61270 */
[----:B------:R-:W-:Y:S02]  /*52c0*/  ISETP.LT.AND P4, PT, R2, 0x120, !P1 ;  /* 0x000001200200780c */ /* 0x000fe40004f81270 */
[C---:B------:R-:W-:Y:S01]  /*52d0*/  ISETP.LT.AND P1, PT, R11.reuse, 0x120, !P1 ;  /* 0x000001200b00780c */ /* 0x040fe20004f21270 */
[----:B------:R-:W-:Y:S01]  /*52e0*/  IMAD R11, R11, 0x384, R20 ;  /* 0x000003840b0b7824 */ /* 0x000fe200078e0214 */
[----:B------:R-:W-:Y:S02]  /*52f0*/  SEL R3, R40, 0x8, P5 ;  /* 0x0000000828037807 */ /* 0x000fe40002800000 */
[----:B------:R-:W-:Y:S01]  /*5300*/  SEL R42, R42, 0x8, P6 ;  /* 0x000000082a2a7807 */ /* 0x000fe20003000000 */
[C---:B------:R-:W-:Y:S02]  /*5310*/  VIADD R5, R11.reuse, 0x3840 ;  /* 0x000038400b057836 */ /* 0x040fe40000000000 */
[----:B------:R-:W-:Y:S01]  /*5320*/  VIADD R7, R11, 0x7080 ;  /* 0x000070800b077836 */ /* 0x000fe20000000000 */
[----:B------:R-:W-:Y:S01]  /*5330*/  PRMT R42, R3, 0x3340, R42 ;  /* 0x00003340032a7816 */ /* 0x000fe2000000002a */
[----:B-1----:R-:W-:-:S04]  /*5340*/  IMAD.WIDE R2, R11, 0x4, R8 ;  /* 0x000000040b027825 */ /* 0x002fc800078e0208 */
[----:B------:R-:W-:Y:S02]  /*5350*/  VIADD R13, R11, 0xa8c0 ;  /* 0x0000a8c00b0d7836 */ /* 0x000fe40000000000 */
[--C-:B------:R-:W-:Y:S01]  /*5360*/  IMAD.WIDE R4, R5, 0x4, R8.reuse ;  /* 0x0000000405047825 */ /* 0x100fe200078e0208 */
[----:B--2---:R1:W-:Y:S01]  /*5370*/  @P1 STG.E.128 desc[UR6][R2.64], R68 ;  /* 0x0000004402001986 */ /* 0x0043e2000c101d06 */
[----:B------:R-:W-:Y:S02]  /*5380*/  IADD3 R10, P1, R12, UR4, RZ ;  /* 0x000000040c0a7c10 */ /* 0x000fe4000ff3e0ff */
[--C-:B------:R-:W-:Y:S01]  /*5390*/  IMAD.WIDE R6, R7, 0x4, R8.reuse ;  /* 0x0000000407067825 */ /* 0x100fe200078e0208 */
[----:B---3--:R1:W-:Y:S03]  /*53a0*/  @P2 STG.E.128 desc[UR6][R4.64], R24 ;  /* 0x0000001804002986 */ /* 0x0083e6000c101d06 */
[----:B------:R-:W-:Y:S01]  /*53b0*/  IMAD.WIDE R8, R13, 0x4, R8 ;  /* 0x000000040d087825 */ /* 0x000fe200078e0208 */
[----:B------:R-:W-:Y:S01]  /*53c0*/  PRMT R29, R29, 0x3340, R28 ;  /* 0x000033401d1d7816 */ /* 0x000fe2000000001c */
[----:B----4-:R1:W-:Y:S01]  /*53d0*/  @P3 STG.E.128 desc[UR6][R6.64], R44 ;  /* 0x0000002c06003986 */ /* 0x0103e2000c101d06 */
[----:B------:R-:W-:-:S02]  /*53e0*/  PRMT R22, R23, 0x3340, R22 ;  /* 0x0000334017167816 */ /* 0x000fc40000000016 */
[----:B------:R-:W-:Y:S01]  /*53f0*/  PRMT R31, R30, 0x3340, R31 ;  /* 0x000033401e1f7816 */ /* 0x000fe2000000001f */
[----:B-----5:R1:W-:Y:S01]  /*5400*/  @P4 STG.E.128 desc[UR6][R8.64], R48 ;  /* 0x0000003008004986 */ /* 0x0203e2000c101d06 */
[----:B------:R-:W-:Y:S02]  /*5410*/  PRMT R32, R32, 0x3340, R33 ;  /* 0x0000334020207816 */ /* 0x000fe40000000021 */
[----:B------:R-:W-:Y:S02]  /*5420*/  PRMT R37, R37, 0x3340, R36 ;  /* 0x0000334025257816 */ /* 0x000fe40000000024 */
[----:B------:R-:W-:Y:S02]  /*5430*/  PRMT R34, R35, 0x3340, R34 ;  /* 0x0000334023227816 */ /* 0x000fe40000000022 */
[----:B------:R-:W-:Y:S02]  /*5440*/  PRMT R39, R38, 0x3340, R39 ;  /* 0x0000334026277816 */ /* 0x000fe40000000027 */
[----:B------:R-:W-:-:S02]  /*5450*/  LEA.HI.X.SX32 R11, R12, UR5, 0x1, P1 ;  /* 0x000000050c0b7c11 */ /* 0x000fc400088f0eff */
[----:B------:R-:W-:Y:S02]  /*5460*/  PRMT R12, R29, 0x5410, R22 ;  /* 0x000054101d0c7816 */ /* 0x000fe40000000016 */
[----:B------:R-:W-:Y:S02]  /*5470*/  PRMT R13, R31, 0x5410, R32 ;  /* 0x000054101f0d7816 */ /* 0x000fe40000000020 */
[----:B------:R-:W-:Y:S02]  /*5480*/  PRMT R14, R37, 0x5410, R34 ;  /* 0x00005410250e7816 */ /* 0x000fe40000000022 */
[----:B------:R-:W-:Y:S01]  /*5490*/  PRMT R15, R39, 0x5410, R42 ;  /* 0x00005410270f7816 */ /* 0x000fe2000000002a */
[----:B-1----:R-:W-:Y:S06]  /*54a0*/  @!P0 EXIT ;  /* 0x000000000000894d */ /* 0x002fec0003800000 */
[----:B------:R-:W-:Y:S01]  /*54b0*/  STG.E.128 desc[UR6][R10.64], R12 ;  /* 0x0000000c0a007986 */ /* 0x000fe2000c101d06 */
[----:B------:R-:W-:Y:S05]  /*54c0*/  EXIT ;  /* 0x000000000000794d */ /* 0x000fea0003800000 */
.L_x_0:
[----:B------:R-:W-:-:S00]  /*54d0*/  BRA `(.L_x_0) ;  /* 0xfffffffc00fc7947 */ /* 0x000fc0000383ffff */
[----:B------:R-:W-:-:S00]  /*54e0*/  NOP ;  /* 0x0000000000007918 */ /* 0x000fc00000000000 */
        /* <DEDUP_REMOVED lines=9> */
.L_x_1:


//--------------------- .nv.shared.triton_poi_fused_max_pool2d_with_indices_33 --------------------------
	.section	.nv.shared.triton_poi_fused_max_pool2d_with_indices_33,"aw",@nobits
	.sectionflags	@""
	.align	16
	.zero		1024


//--------------------- .nv.constant0.triton_poi_fused_max_pool2d_with_indices_33 --------------------------
	.section	.nv.constant0.triton_poi_fused_max_pool2d_with_indices_33,"a",@progbits
	.sectionflags	@""
	.align	4
.nv.constant0.triton_poi_fused_max_pool2d_with_indices_33:
	.zero		560
